	.target	sm_90a

	.elftype	@"ET_EXEC"


//--------------------- .note.nv.tkinfo           --------------------------
	.section	.note.nv.tkinfo,"",@"SHT_NOTE"
	.sectionflags	@"SHF_NOTE_NV_TKINFO"
	.tkinfo
        /*0018*/ 	.word	0x00000002
        /*0030*/ 	.string	""
        /*0030*/ 	.string	"ptxas"
        /*0030*/ 	.string	"Cuda compilation tools, release 13.0, V13.0.88"
        /*0030*/ 	.string	"Build cuda_13.0.r13.0/compiler.36424714_0"
        /*0030*/ 	.string	"-arch sm_90a -m 64 "



//--------------------- .note.nv.cuinfo           --------------------------
	.section	.note.nv.cuinfo,"",@"SHT_NOTE"
	.sectionflags	@"SHF_NOTE_NV_CUINFO"
        /*0018*/ 	.short	0x0002
        /*001a*/ 	.short	0x005a
        /*001c*/ 	.short	0x0082
	.zero		2


//--------------------- .nv.info                  --------------------------
	.section	.nv.info,"",@"SHT_CUDA_INFO"
	.align	4


	//----- nvinfo : EIATTR_REGCOUNT
	.align		4
        /*0000*/ 	.byte	0x04, 0x2f
        /*0002*/ 	.short	(.L_12 - .L_11)
	.align		4
.L_11:
        /*0004*/ 	.word	index@(_ZN7cutlass13device_kernelINS_4gemm6kernel13GemmUniversalIN4cute5tupleIJiiiiEEENS1_10collective13CollectiveMmaINS1_37MainloopSm90TmaGmmaWarpSpecializedFP8ILi11ENS5_IJNS4_1CILi1EEESB_SB_EEENS1_32KernelTmaWarpSpecializedPingpongEEENS5_IJNSA_ILi64EEENSA_ILi256EEESF_EEENS_12float_e4m3_tENS5_IJlSB_lEEESI_SJ_NS4_8TiledMMAINS4_8MMA_AtomIJNS4_4SM904GMMA31MMA_64x256x32_F32E4M3E4M3_SS_TNILNSN_7ScaleInE1ELSP_1EEEEEENS4_6LayoutISC_NS5_IJNSA_ILi0EEEST_ST_EEEEENS5_IJNS4_10UnderscoreESW_SW_EEEEENS4_13SM90_TMA_LOADENS4_14ComposedLayoutINS4_7SwizzleILi2ELi4ELi3EEENS4_18smem_ptr_flag_bitsILi8EEENSS_INS5_IJNSA_ILi8EEESF_EEENS5_IJSF_SB_EEEEEEEvNS4_8identityESZ_S19_vS1A_EENS_8epilogue10collective6detail29Sm90TmaWarpSpecializedAdapterINS1D_15DefaultEpilogueISI_SJ_SJ_NS1C_6thread17LinearCombinationISI_Li1EffLNS1H_9ScaleType4KindE0ELNS_15FloatRoundStyleE2ESI_EENS1_15EpilogueDefaultEEEEEvvEEEEvNT_6ParamsE)
        /*0008*/ 	.word	0x000000a8


	//----- nvinfo : EIATTR_FRAME_SIZE
	.align		4
.L_12:
        /*000c*/ 	.byte	0x04, 0x11
        /*000e*/ 	.short	(.L_14 - .L_13)
	.align		4
.L_13:
        /*0010*/ 	.word	index@(_ZN7cutlass13device_kernelINS_4gemm6kernel13GemmUniversalIN4cute5tupleIJiiiiEEENS1_10collective13CollectiveMmaINS1_37MainloopSm90TmaGmmaWarpSpecializedFP8ILi11ENS5_IJNS4_1CILi1EEESB_SB_EEENS1_32KernelTmaWarpSpecializedPingpongEEENS5_IJNSA_ILi64EEENSA_ILi256EEESF_EEENS_12float_e4m3_tENS5_IJlSB_lEEESI_SJ_NS4_8TiledMMAINS4_8MMA_AtomIJNS4_4SM904GMMA31MMA_64x256x32_F32E4M3E4M3_SS_TNILNSN_7ScaleInE1ELSP_1EEEEEENS4_6LayoutISC_NS5_IJNSA_ILi0EEEST_ST_EEEEENS5_IJNS4_10UnderscoreESW_SW_EEEEENS4_13SM90_TMA_LOADENS4_14ComposedLayoutINS4_7SwizzleILi2ELi4ELi3EEENS4_18smem_ptr_flag_bitsILi8EEENSS_INS5_IJNSA_ILi8EEESF_EEENS5_IJSF_SB_EEEEEEEvNS4_8identityESZ_S19_vS1A_EENS_8epilogue10collective6detail29Sm90TmaWarpSpecializedAdapterINS1D_15DefaultEpilogueISI_SJ_SJ_NS1C_6thread17LinearCombinationISI_Li1EffLNS1H_9ScaleType4KindE0ELNS_15FloatRoundStyleE2ESI_EENS1_15EpilogueDefaultEEEEEvvEEEEvNT_6ParamsE)
        /*0014*/ 	.word	0x00000110


	//----- nvinfo : EIATTR_MIN_STACK_SIZE
	.align		4
.L_14:
        /*0018*/ 	.byte	0x04, 0x12
        /*001a*/ 	.short	(.L_16 - .L_15)
	.align		4
.L_15:
        /*001c*/ 	.word	index@(_ZN7cutlass13device_kernelINS_4gemm6kernel13GemmUniversalIN4cute5tupleIJiiiiEEENS1_10collective13CollectiveMmaINS1_37MainloopSm90TmaGmmaWarpSpecializedFP8ILi11ENS5_IJNS4_1CILi1EEESB_SB_EEENS1_32KernelTmaWarpSpecializedPingpongEEENS5_IJNSA_ILi64EEENSA_ILi256EEESF_EEENS_12float_e4m3_tENS5_IJlSB_lEEESI_SJ_NS4_8TiledMMAINS4_8MMA_AtomIJNS4_4SM904GMMA31MMA_64x256x32_F32E4M3E4M3_SS_TNILNSN_7ScaleInE1ELSP_1EEEEEENS4_6LayoutISC_NS5_IJNSA_ILi0EEEST_ST_EEEEENS5_IJNS4_10UnderscoreESW_SW_EEEEENS4_13SM90_TMA_LOADENS4_14ComposedLayoutINS4_7SwizzleILi2ELi4ELi3EEENS4_18smem_ptr_flag_bitsILi8EEENSS_INS5_IJNSA_ILi8EEESF_EEENS5_IJSF_SB_EEEEEEEvNS4_8identityESZ_S19_vS1A_EENS_8epilogue10collective6detail29Sm90TmaWarpSpecializedAdapterINS1D_15DefaultEpilogueISI_SJ_SJ_NS1C_6thread17LinearCombinationISI_Li1EffLNS1H_9ScaleType4KindE0ELNS_15FloatRoundStyleE2ESI_EENS1_15EpilogueDefaultEEEEEvvEEEEvNT_6ParamsE)
        /*0020*/ 	.word	0x00000110
.L_16:


//--------------------- .nv.compat                --------------------------
	.section	.nv.compat,"",@"SHT_CUDA_COMPAT_INFO"
	.align	4
        /*0000*/ 	.byte	0x02, 0x09, 0x01, 0x00, 0x02, 0x02, 0x04, 0x00, 0x02, 0x05, 0x05, 0x00, 0x03, 0x07, 0x01, 0x01
        /*0010*/ 	.byte	0x02, 0x03, 0x01, 0x00, 0x02, 0x06, 0x01, 0x00, 0x04, 0x0b, 0x08, 0x00, 0x00, 0x00, 0x00, 0x00
        /*0020*/ 	.byte	0x00, 0x00, 0x00, 0x00


//--------------------- .nv.info._ZN7cutlass13device_kernelINS_4gemm6kernel13GemmUniversalIN4cute5tupleIJiiiiEEENS1_10collective13CollectiveMmaINS1_37MainloopSm90TmaGmmaWarpSpecializedFP8ILi11ENS5_IJNS4_1CILi1EEESB_SB_EEENS1_32KernelTmaWarpSpecializedPingpongEEENS5_IJNSA_ILi64EEENSA_ILi256EEESF_EEENS_12float_e4m3_tENS5_IJlSB_lEEESI_SJ_NS4_8TiledMMAINS4_8MMA_AtomIJNS4_4SM904GMMA31MMA_64x256x32_F32E4M3E4M3_SS_TNILNSN_7ScaleInE1ELSP_1EEEEEENS4_6LayoutISC_NS5_IJNSA_ILi0EEEST_ST_EEEEENS5_IJNS4_10UnderscoreESW_SW_EEEEENS4_13SM90_TMA_LOADENS4_14ComposedLayoutINS4_7SwizzleILi2ELi4ELi3EEENS4_18smem_ptr_flag_bitsILi8EEENSS_INS5_IJNSA_ILi8EEESF_EEENS5_IJSF_SB_EEEEEEEvNS4_8identityESZ_S19_vS1A_EENS_8epilogue10collective6detail29Sm90TmaWarpSpecializedAdapterINS1D_15DefaultEpilogueISI_SJ_SJ_NS1C_6thread17LinearCombinationISI_Li1EffLNS1H_9ScaleType4KindE0ELNS_15FloatRoundStyleE2ESI_EENS1_15EpilogueDefaultEEEEEvvEEEEvNT_6ParamsE --------------------------
	.section	.nv.info._ZN7cutlass13device_kernelINS_4gemm6kernel13GemmUniversalIN4cute5tupleIJiiiiEEENS1_10collective13CollectiveMmaINS1_37MainloopSm90TmaGmmaWarpSpecializedFP8ILi11ENS5_IJNS4_1CILi1EEESB_SB_EEENS1_32KernelTmaWarpSpecializedPingpongEEENS5_IJNSA_ILi64EEENSA_ILi256EEESF_EEENS_12float_e4m3_tENS5_IJlSB_lEEESI_SJ_NS4_8TiledMMAINS4_8MMA_AtomIJNS4_4SM904GMMA31MMA_64x256x32_F32E4M3E4M3_SS_TNILNSN_7ScaleInE1ELSP_1EEEEEENS4_6LayoutISC_NS5_IJNSA_ILi0EEEST_ST_EEEEENS5_IJNS4_10UnderscoreESW_SW_EEEEENS4_13SM90_TMA_LOADENS4_14ComposedLayoutINS4_7SwizzleILi2ELi4ELi3EEENS4_18smem_ptr_flag_bitsILi8EEENSS_INS5_IJNSA_ILi8EEESF_EEENS5_IJSF_SB_EEEEEEEvNS4_8identityESZ_S19_vS1A_EENS_8epilogue10collective6detail29Sm90TmaWarpSpecializedAdapterINS1D_15DefaultEpilogueISI_SJ_SJ_NS1C_6thread17LinearCombinationISI_Li1EffLNS1H_9ScaleType4KindE0ELNS_15FloatRoundStyleE2ESI_EENS1_15EpilogueDefaultEEEEEvvEEEEvNT_6ParamsE,"",@"SHT_CUDA_INFO"
	.sectionflags	@""
	.align	4


	//----- nvinfo : EIATTR_CUDA_API_VERSION
	.align		4
        /*0000*/ 	.byte	0x04, 0x37
        /*0002*/ 	.short	(.L_18 - .L_17)
.L_17:
        /*0004*/ 	.word	0x00000082


	//----- nvinfo : EIATTR_KPARAM_INFO
	.align		4
.L_18:
        /*0008*/ 	.byte	0x04, 0x17
        /*000a*/ 	.short	(.L_20 - .L_19)
.L_19:
        /*000c*/ 	.word	0x00000000
        /*0010*/ 	.short	0x0000
        /*0012*/ 	.short	0x0070
        /*0014*/ 	.byte	0x00, 0xf0, 0x01, 0x10


	//----- nvinfo : EIATTR_SPARSE_MMA_MASK
	.align		4
.L_20:
        /*0018*/ 	.byte	0x03, 0x50
        /*001a*/ 	.short	0x0000


	//----- nvinfo : EIATTR_MAXREG_COUNT
	.align		4
        /*001c*/ 	.byte	0x03, 0x1b
        /*001e*/ 	.short	0x00a8


	//----- nvinfo : EIATTR_NUM_BARRIERS
	.align		4
        /*0020*/ 	.byte	0x02, 0x4c
        /*0022*/ 	.byte	0x01
	.zero		1


	//----- nvinfo : EIATTR_ANNOTATIONS
	.align		4
        /*0024*/ 	.byte	0x04, 0x55
        /*0026*/ 	.short	(.L_22 - .L_21)


	//   ....[0]....
.L_21:
        /*0028*/ 	.word	0x00000001
        /*002c*/ 	.byte	0x60, 0x0c, 0x00, 0x00, 0x01, 0x00, 0x00, 0x00, 0x90, 0x0c, 0x00, 0x00, 0x01, 0x00, 0x00, 0x00
        /* <DEDUP_REMOVED lines=206> */
        /*0d1c*/ 	.byte	0x30, 0x04, 0x01, 0x00


	//----- nvinfo : EIATTR_MERCURY_ISA_VERSION
	.align		4
.L_22:
        /*0d20*/ 	.byte	0x03, 0x5f
        /*0d22*/ 	.short	0x0101


	//----- nvinfo : EIATTR_INT_WARP_WIDE_INSTR_OFFSETS
	.align		4
        /*0d24*/ 	.byte	0x04, 0x31
        /*0d26*/ 	.short	(.L_24 - .L_23)


	//   ....[0]....
.L_23:
        /*0d28*/ 	.word	0x000005c0


	//   ....[1]....
        /*0d2c*/ 	.word	0x000005d0


	//   ....[2]....
        /*0d30*/ 	.word	0x00000640


	//   ....[3]....
        /*0d34*/ 	.word	0x00000650


	//   ....[4]....
        /*0d38*/ 	.word	0x00000660


	//   ....[5]....
        /*0d3c*/ 	.word	0x00000680


	//   ....[6]....
        /*0d40*/ 	.word	0x000006e0


	//   ....[7]....
        /*0d44*/ 	.word	0x00000700


	//----- nvinfo : EIATTR_COOP_GROUP_MASK_REGIDS
	.align		4
.L_24:
        /*0d48*/ 	.byte	0x04, 0x29
        /*0d4a*/ 	.short	(.L_26 - .L_25)


	//   ....[0]....
.L_25:
        /*0d4c*/ 	.word	0xffffffff


	//   ....[1]....
        /*0d50*/ 	.word	0xffffffff


	//   ....[2]....
        /*0d54*/ 	.word	0xffffffff


	//   ....[3]....
        /*0d58*/ 	.word	0xffffffff


	//   ....[4]....
        /*0d5c*/ 	.word	0xffffffff


	//   ....[5]....
        /*0d60*/ 	.word	0xffffffff


	//----- nvinfo : EIATTR_COOP_GROUP_INSTR_OFFSETS
	.align		4
.L_26:
        /*0d64*/ 	.byte	0x04, 0x28
        /*0d66*/ 	.short	(.L_28 - .L_27)


	//   ....[0]....
.L_27:
        /*0d68*/ 	.word	0x00000060


	//   ....[1]....
        /*0d6c*/ 	.word	0x00000090


	//   ....[2]....
        /*0d70*/ 	.word	0x00000190


	//   ....[3]....
        /*0d74*/ 	.word	0x000004b0


	//   ....[4]....
        /*0d78*/ 	.word	0x000004f0


	//   ....[5]....
        /*0d7c*/ 	.word	0x00000530


	//----- nvinfo : EIATTR_REG_RECONFIG
	.align		4
.L_28:
        /*0d80*/ 	.byte	0x01, 0x54
	.zero		2


	//----- nvinfo : EIATTR_MBARRIER_INSTR_OFFSETS
	.align		4
        /*0d84*/ 	.byte	0x04, 0x39
        /*0d86*/ 	.short	(.L_30 - .L_29)


	//   ....[0]....
.L_29:
        /*0d88*/ 	.word	0x00000330
        /*0d8c*/ 	.word	0x000000ff
        /*0d90*/ 	.word	0x00000000
        /*0d94*/ 	.short	0x0100
        /*0d96*/ 	.byte	0x07
	.zero		1


	//   ....[1]....
        /*0d98*/ 	.word	0x00000340
        /*0d9c*/ 	.word	0x000000ff
        /*0da0*/ 	.word	0x00000058
        /*0da4*/ 	.short	0x0100
        /*0da6*/ 	.byte	0x07
	.zero		1


	//   ....[2]....
        /*0da8*/ 	.word	0x00000350
        /*0dac*/ 	.word	0x000000ff
        /*0db0*/ 	.word	0x00000008
        /*0db4*/ 	.short	0x0100
        /*0db6*/ 	.byte	0x07
	.zero		1


	//   ....[3]....
        /*0db8*/ 	.word	0x00000360
        /*0dbc*/ 	.word	0x000000ff
        /*0dc0*/ 	.word	0x00000060
        /*0dc4*/ 	.short	0x0100
        /*0dc6*/ 	.byte	0x07
	.zero		1


	//   ....[4]....
        /*0dc8*/ 	.word	0x00000370
        /*0dcc*/ 	.word	0x000000ff
        /*0dd0*/ 	.word	0x00000010
        /*0dd4*/ 	.short	0x0100
        /*0dd6*/ 	.byte	0x07
	.zero		1


	//   ....[5]....
        /*0dd8*/ 	.word	0x00000380
        /*0ddc*/ 	.word	0x000000ff
        /*0de0*/ 	.word	0x00000068
        /*0de4*/ 	.short	0x0100
        /*0de6*/ 	.byte	0x07
	.zero		1


	//   ....[6]....
        /*0de8*/ 	.word	0x00000390
        /*0dec*/ 	.word	0x000000ff
        /*0df0*/ 	.word	0x00000018
        /*0df4*/ 	.short	0x0100
        /*0df6*/ 	.byte	0x07
	.zero		1


	//   ....[7]....
        /*0df8*/ 	.word	0x000003a0
        /*0dfc*/ 	.word	0x000000ff
        /*0e00*/ 	.word	0x00000070
        /*0e04*/ 	.short	0x0100
        /*0e06*/ 	.byte	0x07
	.zero		1


	//   ....[8]....
        /*0e08*/ 	.word	0x000003b0
        /*0e0c*/ 	.word	0x000000ff
        /*0e10*/ 	.word	0x00000020
        /*0e14*/ 	.short	0x0100
        /*0e16*/ 	.byte	0x07
	.zero		1


	//   ....[9]....
        /*0e18*/ 	.word	0x000003c0
        /*0e1c*/ 	.word	0x000000ff
        /*0e20*/ 	.word	0x00000078
        /*0e24*/ 	.short	0x0100
        /*0e26*/ 	.byte	0x07
	.zero		1


	//   ....[10]....
        /*0e28*/ 	.word	0x000003d0
        /*0e2c*/ 	.word	0x000000ff
        /*0e30*/ 	.word	0x00000028
        /*0e34*/ 	.short	0x0100
        /*0e36*/ 	.byte	0x07
	.zero		1


	//   ....[11]....
        /*0e38*/ 	.word	0x000003e0
        /*0e3c*/ 	.word	0x000000ff
        /*0e40*/ 	.word	0x00000080
        /*0e44*/ 	.short	0x0100
        /*0e46*/ 	.byte	0x07
	.zero		1


	//   ....[12]....
        /*0e48*/ 	.word	0x000003f0
        /*0e4c*/ 	.word	0x000000ff
        /*0e50*/ 	.word	0x00000030
        /*0e54*/ 	.short	0x0100
        /*0e56*/ 	.byte	0x07
	.zero		1


	//   ....[13]....
        /*0e58*/ 	.word	0x00000400
        /*0e5c*/ 	.word	0x000000ff
        /*0e60*/ 	.word	0x00000088
        /*0e64*/ 	.short	0x0100
        /*0e66*/ 	.byte	0x07
	.zero		1


	//   ....[14]....
        /*0e68*/ 	.word	0x00000410
        /*0e6c*/ 	.word	0x000000ff
        /*0e70*/ 	.word	0x00000038
        /*0e74*/ 	.short	0x0100
        /*0e76*/ 	.byte	0x07
	.zero		1


	//   ....[15]....
        /*0e78*/ 	.word	0x00000420
        /*0e7c*/ 	.word	0x000000ff
        /*0e80*/ 	.word	0x00000090
        /*0e84*/ 	.short	0x0100
        /*0e86*/ 	.byte	0x07
	.zero		1


	//   ....[16]....
        /*0e88*/ 	.word	0x00000430
        /*0e8c*/ 	.word	0x000000ff
        /*0e90*/ 	.word	0x00000040
        /*0e94*/ 	.short	0x0100
        /*0e96*/ 	.byte	0x07
	.zero		1


	//   ....[17]....
        /*0e98*/ 	.word	0x00000440
        /*0e9c*/ 	.word	0x000000ff
        /*0ea0*/ 	.word	0x00000098
        /*0ea4*/ 	.short	0x0100
        /*0ea6*/ 	.byte	0x07
	.zero		1


	//   ....[18]....
        /*0ea8*/ 	.word	0x00000450
        /*0eac*/ 	.word	0x000000ff
        /*0eb0*/ 	.word	0x00000048
        /*0eb4*/ 	.short	0x0100
        /*0eb6*/ 	.byte	0x07
	.zero		1


	//   ....[19]....
        /*0eb8*/ 	.word	0x00000460
        /*0ebc*/ 	.word	0x000000ff
        /*0ec0*/ 	.word	0x000000a0
        /*0ec4*/ 	.short	0x0100
        /*0ec6*/ 	.byte	0x07
	.zero		1


	//   ....[20]....
        /*0ec8*/ 	.word	0x00000470
        /*0ecc*/ 	.word	0x000000ff
        /*0ed0*/ 	.word	0x00000050
        /*0ed4*/ 	.short	0x0100
        /*0ed6*/ 	.byte	0x07
	.zero		1


	//   ....[21]....
        /*0ed8*/ 	.word	0x00000480
        /*0edc*/ 	.word	0x000000ff
        /*0ee0*/ 	.word	0x000000a8
        /*0ee4*/ 	.short	0x0100
        /*0ee6*/ 	.byte	0x07
	.zero		1


	//   ....[22]....
        /*0ee8*/ 	.word	0x00000720
        /*0eec*/ 	.word	0x000000ff
        /*0ef0*/ 	.word	0x000000e0
        /*0ef4*/ 	.short	0x0100
        /*0ef6*/ 	.byte	0x07
	.zero		1


	//   ....[23]....
        /*0ef8*/ 	.word	0x00000730
        /*0efc*/ 	.word	0x000000ff
        /*0f00*/ 	.word	0x000000e8
        /*0f04*/ 	.short	0x0100
        /*0f06*/ 	.byte	0x07
	.zero		1


	//   ....[24]....
        /*0f08*/ 	.word	0x00000770
        /*0f0c*/ 	.word	0x000000ff
        /*0f10*/ 	.word	0x000000c0
        /*0f14*/ 	.short	0x0100
        /*0f16*/ 	.byte	0x0a
	.zero		1


	//   ....[25]....
        /*0f18*/ 	.word	0x00000790
        /*0f1c*/ 	.word	0x000000ff
        /*0f20*/ 	.word	0x000000c8
        /*0f24*/ 	.short	0x0100
        /*0f26*/ 	.byte	0x0a
	.zero		1


	//   ....[26]....
        /*0f28*/ 	.word	0x000007a0
        /*0f2c*/ 	.word	0x000000ff
        /*0f30*/ 	.word	0x000000d0
        /*0f34*/ 	.short	0x0100
        /*0f36*/ 	.byte	0x0a
	.zero		1


	//   ....[27]....
        /*0f38*/ 	.word	0x000007b0
        /*0f3c*/ 	.word	0x000000ff
        /*0f40*/ 	.word	0x000000d8
        /*0f44*/ 	.short	0x0100
        /*0f46*/ 	.byte	0x0a
	.zero		1


	//   ....[28]....
        /*0f48*/ 	.word	0x00001690
        /*0f4c*/ 	.word	0x000000ff
        /*0f50*/ 	.word	0xfffffff8
        /*0f54*/ 	.short	0x010a
        /*0f56*/ 	.byte	0x11
	.zero		1


	//   ....[29]....
        /*0f58*/ 	.word	0x00002070
        /*0f5c*/ 	.word	0x000000ff
        /*0f60*/ 	.word	0x00000000
        /*0f64*/ 	.short	0x010a
        /*0f66*/ 	.byte	0x06
	.zero		1


	//   ....[30]....
        /*0f68*/ 	.word	0x000020b0
        /*0f6c*/ 	.word	0x000000ff
        /*0f70*/ 	.word	0x00000000
        /*0f74*/ 	.short	0x010a
        /*0f76*/ 	.byte	0x06
	.zero		1


	//   ....[31]....
        /*0f78*/ 	.word	0x00003290
        /*0f7c*/ 	.word	0x000000ff
        /*0f80*/ 	.word	0x00000000
        /*0f84*/ 	.short	0x010a
        /*0f86*/ 	.byte	0x09
	.zero		1


	//   ....[32]....
        /*0f88*/ 	.word	0x000032d0
        /*0f8c*/ 	.word	0x000000ff
        /*0f90*/ 	.word	0x00000000
        /*0f94*/ 	.short	0x010a
        /*0f96*/ 	.byte	0x09
	.zero		1


	//   ....[33]....
        /*0f98*/ 	.word	0x00004320
        /*0f9c*/ 	.word	0x000000ff
        /*0fa0*/ 	.word	0x00000000
        /*0fa4*/ 	.short	0x0101
        /*0fa6*/ 	.byte	0x08
	.zero		1


	//   ....[34]....
        /*0fa8*/ 	.word	0x000053d0
        /*0fac*/ 	.word	0x000000e3
        /*0fb0*/ 	.word	0x00000000
        /*0fb4*/ 	.short	0x0101
        /*0fb6*/ 	.byte	0x1c
	.zero		1


	//   ....[35]....
        /*0fb8*/ 	.word	0x000054f0
        /*0fbc*/ 	.word	0x000000ff
        /*0fc0*/ 	.word	0x00000000
        /*0fc4*/ 	.short	0x0101
        /*0fc6*/ 	.byte	0x08
	.zero		1


	//   ....[36]....
        /*0fc8*/ 	.word	0x000055a0
        /*0fcc*/ 	.word	0x000000ff
        /*0fd0*/ 	.word	0x00000008
        /*0fd4*/ 	.short	0x010a
        /*0fd6*/ 	.byte	0x11
	.zero		1


	//   ....[37]....
        /*0fd8*/ 	.word	0x0000e790
        /*0fdc*/ 	.word	0x00000003
        /*0fe0*/ 	.word	0x00000000
        /*0fe4*/ 	.short	0x0101
        /*0fe6*/ 	.byte	0x1c
	.zero		1


	//   ....[38]....
        /*0fe8*/ 	.word	0x0000f190
        /*0fec*/ 	.word	0x0000000b
        /*0ff0*/ 	.word	0x00000058
        /*0ff4*/ 	.short	0x010a
        /*0ff6*/ 	.byte	0x3f
	.zero		1


	//   ....[39]....
        /*0ff8*/ 	.word	0x0000f540
        /*0ffc*/ 	.word	0x00000004
        /*1000*/ 	.word	0x000000e8
        /*1004*/ 	.short	0x0101
        /*1006*/ 	.byte	0x3f
	.zero		1


	//   ....[40]....
        /*1008*/ 	.word	0x0000fd30
        /*100c*/ 	.word	0x00000007
        /*1010*/ 	.word	0x00000000
        /*1014*/ 	.short	0x010a
        /*1016*/ 	.byte	0x3f
	.zero		1


	//   ....[41]....
        /*1018*/ 	.word	0x0000fdb0
        /*101c*/ 	.word	0x00000009
        /*1020*/ 	.word	0x00000000
        /*1024*/ 	.short	0x010a
        /*1026*/ 	.byte	0x3f
	.zero		1


	//   ....[42]....
        /*1028*/ 	.word	0x0000fe40
        /*102c*/ 	.word	0x00000006
        /*1030*/ 	.word	0x00000000
        /*1034*/ 	.short	0x010a
        /*1036*/ 	.byte	0x3f
	.zero		1


	//   ....[43]....
        /*1038*/ 	.word	0x0000fed0
        /*103c*/ 	.word	0x00000009
        /*1040*/ 	.word	0x00000000
        /*1044*/ 	.short	0x010a
        /*1046*/ 	.byte	0x3f
	.zero		1


	//   ....[44]....
        /*1048*/ 	.word	0x0000ff60
        /*104c*/ 	.word	0x00000006
        /*1050*/ 	.word	0x00000000
        /*1054*/ 	.short	0x010a
        /*1056*/ 	.byte	0x3f
	.zero		1


	//   ....[45]....
        /*1058*/ 	.word	0x0000fff0
        /*105c*/ 	.word	0x00000009
        /*1060*/ 	.word	0x00000000
        /*1064*/ 	.short	0x010a
        /*1066*/ 	.byte	0x3f
	.zero		1


	//   ....[46]....
        /*1068*/ 	.word	0x00010080
        /*106c*/ 	.word	0x00000006
        /*1070*/ 	.word	0x00000000
        /*1074*/ 	.short	0x010a
        /*1076*/ 	.byte	0x3f
	.zero		1


	//   ....[47]....
        /*1078*/ 	.word	0x00010110
        /*107c*/ 	.word	0x00000009
        /*1080*/ 	.word	0x00000000
        /*1084*/ 	.short	0x010a
        /*1086*/ 	.byte	0x3f
	.zero		1


	//   ....[48]....
        /*1088*/ 	.word	0x000101a0
        /*108c*/ 	.word	0x00000006
        /*1090*/ 	.word	0x00000000
        /*1094*/ 	.short	0x010a
        /*1096*/ 	.byte	0x3f
	.zero		1


	//   ....[49]....
        /*1098*/ 	.word	0x00010230
        /*109c*/ 	.word	0x00000009
        /*10a0*/ 	.word	0x00000000
        /*10a4*/ 	.short	0x010a
        /*10a6*/ 	.byte	0x3f
	.zero		1


	//   ....[50]....
        /*10a8*/ 	.word	0x000102c0
        /*10ac*/ 	.word	0x00000003
        /*10b0*/ 	.word	0x00000000
        /*10b4*/ 	.short	0x010a
        /*10b6*/ 	.byte	0x3f
	.zero		1


	//   ....[51]....
        /*10b8*/ 	.word	0x00010330
        /*10bc*/ 	.word	0x00000003
        /*10c0*/ 	.word	0xfffffff8
        /*10c4*/ 	.short	0x010a
        /*10c6*/ 	.byte	0x3f
	.zero		1


	//   ....[52]....
        /*10c8*/ 	.word	0x00010390
        /*10cc*/ 	.word	0x00000003
        /*10d0*/ 	.word	0x00000000
        /*10d4*/ 	.short	0x010a
        /*10d6*/ 	.byte	0x3f
	.zero		1


	//   ....[53]....
        /*10d8*/ 	.word	0x00010400
        /*10dc*/ 	.word	0x00000000
        /*10e0*/ 	.word	0x00000000
        /*10e4*/ 	.short	0x010a
        /*10e6*/ 	.byte	0x3f
	.zero		1


	//   ....[54]....
        /*10e8*/ 	.word	0x00010470
        /*10ec*/ 	.word	0x00000019
        /*10f0*/ 	.word	0x00000008
        /*10f4*/ 	.short	0x010a
        /*10f6*/ 	.byte	0x3f
	.zero		1


	//   ....[55]....
        /*10f8*/ 	.word	0x00010540
        /*10fc*/ 	.word	0x0000000b
        /*1100*/ 	.word	0x00000058
        /*1104*/ 	.short	0x010a
        /*1106*/ 	.byte	0x3f
	.zero		1


	//   ....[56]....
        /*1108*/ 	.word	0x00010620
        /*110c*/ 	.word	0x00000007
        /*1110*/ 	.word	0x00000000
        /*1114*/ 	.short	0x010a
        /*1116*/ 	.byte	0x3f
	.zero		1


	//   ....[57]....
        /*1118*/ 	.word	0x00010670
        /*111c*/ 	.word	0x00000009
        /*1120*/ 	.word	0x00000000
        /*1124*/ 	.short	0x010a
        /*1126*/ 	.byte	0x3f
	.zero		1


	//   ....[58]....
        /*1128*/ 	.word	0x000106c0
        /*112c*/ 	.word	0x00000006
        /*1130*/ 	.word	0x00000000
        /*1134*/ 	.short	0x010a
        /*1136*/ 	.byte	0x3f
	.zero		1


	//   ....[59]....
        /*1138*/ 	.word	0x00010710
        /*113c*/ 	.word	0x00000009
        /*1140*/ 	.word	0x00000000
        /*1144*/ 	.short	0x010a
        /*1146*/ 	.byte	0x3f
	.zero		1


	//   ....[60]....
        /*1148*/ 	.word	0x00010760
        /*114c*/ 	.word	0x00000006
        /*1150*/ 	.word	0x00000000
        /*1154*/ 	.short	0x010a
        /*1156*/ 	.byte	0x3f
	.zero		1


	//   ....[61]....
        /*1158*/ 	.word	0x000107b0
        /*115c*/ 	.word	0x00000009
        /*1160*/ 	.word	0x00000000
        /*1164*/ 	.short	0x010a
        /*1166*/ 	.byte	0x3f
	.zero		1


	//   ....[62]....
        /*1168*/ 	.word	0x00010800
        /*116c*/ 	.word	0x00000006
        /*1170*/ 	.word	0x00000000
        /*1174*/ 	.short	0x010a
        /*1176*/ 	.byte	0x3f
	.zero		1


	//   ....[63]....
        /*1178*/ 	.word	0x00010850
        /*117c*/ 	.word	0x00000009
        /*1180*/ 	.word	0x00000000
        /*1184*/ 	.short	0x010a
        /*1186*/ 	.byte	0x3f
	.zero		1


	//   ....[64]....
        /*1188*/ 	.word	0x000108a0
        /*118c*/ 	.word	0x00000006
        /*1190*/ 	.word	0x00000000
        /*1194*/ 	.short	0x010a
        /*1196*/ 	.byte	0x3f
	.zero		1


	//   ....[65]....
        /*1198*/ 	.word	0x000108f0
        /*119c*/ 	.word	0x00000009
        /*11a0*/ 	.word	0x00000000
        /*11a4*/ 	.short	0x010a
        /*11a6*/ 	.byte	0x3f
	.zero		1


	//----- nvinfo : EIATTR_NUM_MBARRIERS
	.align		4
.L_30:
        /*11a8*/ 	.byte	0x03, 0x38
        /*11aa*/ 	.short	0x001c


	//----- nvinfo : EIATTR_EXIT_INSTR_OFFSETS
	.align		4
        /*11ac*/ 	.byte	0x04, 0x1c
        /*11ae*/ 	.short	(.L_32 - .L_31)


	//   ....[0]....
.L_31:
        /*11b0*/ 	.word	0x000013c0


	//   ....[1]....
        /*11b4*/ 	.word	0x00001420


	//   ....[2]....
        /*11b8*/ 	.word	0x0000eea0


	//   ....[3]....
        /*11bc*/ 	.word	0x0000eed0


	//   ....[4]....
        /*11c0*/ 	.word	0x00010310


	//----- nvinfo : EIATTR_MAX_THREADS
	.align		4
.L_32:
        /*11c4*/ 	.byte	0x04, 0x05
        /*11c6*/ 	.short	(.L_34 - .L_33)
.L_33:
        /*11c8*/ 	.word	0x00000180
        /*11cc*/ 	.word	0x00000001
        /*11d0*/ 	.word	0x00000001


	//----- nvinfo : EIATTR_CRS_STACK_SIZE
	.align		4
.L_34:
        /*11d4*/ 	.byte	0x04, 0x1e
        /*11d6*/ 	.short	(.L_36 - .L_35)
.L_35:
        /*11d8*/ 	.word	0x00000000


	//----- nvinfo : EIATTR_CBANK_PARAM_SIZE
	.align		4
.L_36:
        /*11dc*/ 	.byte	0x03, 0x19
        /*11de*/ 	.short	0x0470


	//----- nvinfo : EIATTR_PARAM_CBANK
	.align		4
        /*11e0*/ 	.byte	0x04, 0x0a
        /*11e2*/ 	.short	(.L_38 - .L_37)
	.align		4
.L_37:
        /*11e4*/ 	.word	index@(.nv.constant0._ZN7cutlass13device_kernelINS_4gemm6kernel13GemmUniversalIN4cute5tupleIJiiiiEEENS1_10collective13CollectiveMmaINS1_37MainloopSm90TmaGmmaWarpSpecializedFP8ILi11ENS5_IJNS4_1CILi1EEESB_SB_EEENS1_32KernelTmaWarpSpecializedPingpongEEENS5_IJNSA_ILi64EEENSA_ILi256EEESF_EEENS_12float_e4m3_tENS5_IJlSB_lEEESI_SJ_NS4_8TiledMMAINS4_8MMA_AtomIJNS4_4SM904GMMA31MMA_64x256x32_F32E4M3E4M3_SS_TNILNSN_7ScaleInE1ELSP_1EEEEEENS4_6LayoutISC_NS5_IJNSA_ILi0EEEST_ST_EEEEENS5_IJNS4_10UnderscoreESW_SW_EEEEENS4_13SM90_TMA_LOADENS4_14ComposedLayoutINS4_7SwizzleILi2ELi4ELi3EEENS4_18smem_ptr_flag_bitsILi8EEENSS_INS5_IJNSA_ILi8EEESF_EEENS5_IJSF_SB_EEEEEEEvNS4_8identityESZ_S19_vS1A_EENS_8epilogue10collective6detail29Sm90TmaWarpSpecializedAdapterINS1D_15DefaultEpilogueISI_SJ_SJ_NS1C_6thread17LinearCombinationISI_Li1EffLNS1H_9ScaleType4KindE0ELNS_15FloatRoundStyleE2ESI_EENS1_15EpilogueDefaultEEEEEvvEEEEvNT_6ParamsE)
        /*11e8*/ 	.short	0x0210
        /*11ea*/ 	.short	0x0470


	//----- nvinfo : EIATTR_SW_WAR
	.align		4
.L_38:
        /*11ec*/ 	.byte	0x04, 0x36
        /*11ee*/ 	.short	(.L_40 - .L_39)
.L_39:
        /*11f0*/ 	.word	0x00000008
.L_40:


//--------------------- .nv.callgraph             --------------------------
	.section	.nv.callgraph,"",@"SHT_CUDA_CALLGRAPH"
	.align	4
	.sectionentsize	8
	.align		4
        /*0000*/ 	.word	0x00000000
	.align		4
        /*0004*/ 	.word	0xffffffff
	.align		4
        /*0008*/ 	.word	0x00000000
	.align		4
        /*000c*/ 	.word	0xfffffffe
	.align		4
        /*0010*/ 	.word	0x00000000
	.align		4
        /*0014*/ 	.word	0xfffffffd
	.align		4
        /*0018*/ 	.word	0x00000000
	.align		4
        /*001c*/ 	.word	0xfffffffc


//--------------------- .nv.constant4             --------------------------
	.section	.nv.constant4,"a",@progbits
	.align	8
	.align		8
.nv.constant4:
        /*0000*/ 	.dword	_ZN39_INTERNAL_ebad43e4_4_k_cu_424c333f_27114cuda3std3__45__cpo5beginE
	.align		8
        /*0008*/ 	.dword	_ZN39_INTERNAL_ebad43e4_4_k_cu_424c333f_27114cuda3std3__45__cpo3endE
	.align		8
        /*0010*/ 	.dword	_ZN39_INTERNAL_ebad43e4_4_k_cu_424c333f_27114cuda3std3__45__cpo6cbeginE
	.align		8
        /*0018*/ 	.dword	_ZN39_INTERNAL_ebad43e4_4_k_cu_424c333f_27114cuda3std3__45__cpo4cendE
	.align		8
        /*0020*/ 	.dword	_ZN39_INTERNAL_ebad43e4_4_k_cu_424c333f_27114cuda3std3__441_GLOBAL__N__ebad43e4_4_k_cu_424c333f_27116ignoreE
	.align		8
        /*0028*/ 	.dword	_ZN39_INTERNAL_ebad43e4_4_k_cu_424c333f_27114cuda3std3__419piecewise_constructE
	.align		8
        /*0030*/ 	.dword	_ZN39_INTERNAL_ebad43e4_4_k_cu_424c333f_27114cuda3std3__48in_placeE
	.align		8
        /*0038*/ 	.dword	_ZN39_INTERNAL_ebad43e4_4_k_cu_424c333f_27114cuda3std6ranges3__45__cpo4swapE
	.align		8
        /*0040*/ 	.dword	_ZN39_INTERNAL_ebad43e4_4_k_cu_424c333f_27114cuda3std6ranges3__45__cpo9iter_moveE
	.align		8
        /*0048*/ 	.dword	_ZN39_INTERNAL_ebad43e4_4_k_cu_424c333f_27114cute7productE
	.align		8
        /*0050*/ 	.dword	_ZN39_INTERNAL_ebad43e4_4_k_cu_424c333f_27114cute1_E


//--------------------- .text._ZN7cutlass13device_kernelINS_4gemm6kernel13GemmUniversalIN4cute5tupleIJiiiiEEENS1_10collective13CollectiveMmaINS1_37MainloopSm90TmaGmmaWarpSpecializedFP8ILi11ENS5_IJNS4_1CILi1EEESB_SB_EEENS1_32KernelTmaWarpSpecializedPingpongEEENS5_IJNSA_ILi64EEENSA_ILi256EEESF_EEENS_12float_e4m3_tENS5_IJlSB_lEEESI_SJ_NS4_8TiledMMAINS4_8MMA_AtomIJNS4_4SM904GMMA31MMA_64x256x32_F32E4M3E4M3_SS_TNILNSN_7ScaleInE1ELSP_1EEEEEENS4_6LayoutISC_NS5_IJNSA_ILi0EEEST_ST_EEEEENS5_IJNS4_10UnderscoreESW_SW_EEEEENS4_13SM90_TMA_LOADENS4_14ComposedLayoutINS4_7SwizzleILi2ELi4ELi3EEENS4_18smem_ptr_flag_bitsILi8EEENSS_INS5_IJNSA_ILi8EEESF_EEENS5_IJSF_SB_EEEEEEEvNS4_8identityESZ_S19_vS1A_EENS_8epilogue10collective6detail29Sm90TmaWarpSpecializedAdapterINS1D_15DefaultEpilogueISI_SJ_SJ_NS1C_6thread17LinearCombinationISI_Li1EffLNS1H_9ScaleType4KindE0ELNS_15FloatRoundStyleE2ESI_EENS1_15EpilogueDefaultEEEEEvvEEEEvNT_6ParamsE --------------------------
	.section	.text._ZN7cutlass13device_kernelINS_4gemm6kernel13GemmUniversalIN4cute5tupleIJiiiiEEENS1_10collective13CollectiveMmaINS1_37MainloopSm90TmaGmmaWarpSpecializedFP8ILi11ENS5_IJNS4_1CILi1EEESB_SB_EEENS1_32KernelTmaWarpSpecializedPingpongEEENS5_IJNSA_ILi64EEENSA_ILi256EEESF_EEENS_12float_e4m3_tENS5_IJlSB_lEEESI_SJ_NS4_8TiledMMAINS4_8MMA_AtomIJNS4_4SM904GMMA31MMA_64x256x32_F32E4M3E4M3_SS_TNILNSN_7ScaleInE1ELSP_1EEEEEENS4_6LayoutISC_NS5_IJNSA_ILi0EEEST_ST_EEEEENS5_IJNS4_10UnderscoreESW_SW_EEEEENS4_13SM90_TMA_LOADENS4_14ComposedLayoutINS4_7SwizzleILi2ELi4ELi3EEENS4_18smem_ptr_flag_bitsILi8EEENSS_INS5_IJNSA_ILi8EEESF_EEENS5_IJSF_SB_EEEEEEEvNS4_8identityESZ_S19_vS1A_EENS_8epilogue10collective6detail29Sm90TmaWarpSpecializedAdapterINS1D_15DefaultEpilogueISI_SJ_SJ_NS1C_6thread17LinearCombinationISI_Li1EffLNS1H_9ScaleType4KindE0ELNS_15FloatRoundStyleE2ESI_EENS1_15EpilogueDefaultEEEEEvvEEEEvNT_6ParamsE,"ax",@progbits
	.align	128
.text._ZN7cutlass13device_kernelINS_4gemm6kernel13GemmUniversalIN4cute5tupleIJiiiiEEENS1_10collective13CollectiveMmaINS1_37MainloopSm90TmaGmmaWarpSpecializedFP8ILi11ENS5_IJNS4_1CILi1EEESB_SB_EEENS1_32KernelTmaWarpSpecializedPingpongEEENS5_IJNSA_ILi64EEENSA_ILi256EEESF_EEENS_12float_e4m3_tENS5_IJlSB_lEEESI_SJ_NS4_8TiledMMAINS4_8MMA_AtomIJNS4_4SM904GMMA31MMA_64x256x32_F32E4M3E4M3_SS_TNILNSN_7ScaleInE1ELSP_1EEEEEENS4_6LayoutISC_NS5_IJNSA_ILi0EEEST_ST_EEEEENS5_IJNS4_10UnderscoreESW_SW_EEEEENS4_13SM90_TMA_LOADENS4_14ComposedLayoutINS4_7SwizzleILi2ELi4ELi3EEENS4_18smem_ptr_flag_bitsILi8EEENSS_INS5_IJNSA_ILi8EEESF_EEENS5_IJSF_SB_EEEEEEEvNS4_8identityESZ_S19_vS1A_EENS_8epilogue10collective6detail29Sm90TmaWarpSpecializedAdapterINS1D_15DefaultEpilogueISI_SJ_SJ_NS1C_6thread17LinearCombinationISI_Li1EffLNS1H_9ScaleType4KindE0ELNS_15FloatRoundStyleE2ESI_EENS1_15EpilogueDefaultEEEEEvvEEEEvNT_6ParamsE:
        .type           _ZN7cutlass13device_kernelINS_4gemm6kernel13GemmUniversalIN4cute5tupleIJiiiiEEENS1_10collective13CollectiveMmaINS1_37MainloopSm90TmaGmmaWarpSpecializedFP8ILi11ENS5_IJNS4_1CILi1EEESB_SB_EEENS1_32KernelTmaWarpSpecializedPingpongEEENS5_IJNSA_ILi64EEENSA_ILi256EEESF_EEENS_12float_e4m3_tENS5_IJlSB_lEEESI_SJ_NS4_8TiledMMAINS4_8MMA_AtomIJNS4_4SM904GMMA31MMA_64x256x32_F32E4M3E4M3_SS_TNILNSN_7ScaleInE1ELSP_1EEEEEENS4_6LayoutISC_NS5_IJNSA_ILi0EEEST_ST_EEEEENS5_IJNS4_10UnderscoreESW_SW_EEEEENS4_13SM90_TMA_LOADENS4_14ComposedLayoutINS4_7SwizzleILi2ELi4ELi3EEENS4_18smem_ptr_flag_bitsILi8EEENSS_INS5_IJNSA_ILi8EEESF_EEENS5_IJSF_SB_EEEEEEEvNS4_8identityESZ_S19_vS1A_EENS_8epilogue10collective6detail29Sm90TmaWarpSpecializedAdapterINS1D_15DefaultEpilogueISI_SJ_SJ_NS1C_6thread17LinearCombinationISI_Li1EffLNS1H_9ScaleType4KindE0ELNS_15FloatRoundStyleE2ESI_EENS1_15EpilogueDefaultEEEEEvvEEEEvNT_6ParamsE,@function
        .size           _ZN7cutlass13device_kernelINS_4gemm6kernel13GemmUniversalIN4cute5tupleIJiiiiEEENS1_10collective13CollectiveMmaINS1_37MainloopSm90TmaGmmaWarpSpecializedFP8ILi11ENS5_IJNS4_1CILi1EEESB_SB_EEENS1_32KernelTmaWarpSpecializedPingpongEEENS5_IJNSA_ILi64EEENSA_ILi256EEESF_EEENS_12float_e4m3_tENS5_IJlSB_lEEESI_SJ_NS4_8TiledMMAINS4_8MMA_AtomIJNS4_4SM904GMMA31MMA_64x256x32_F32E4M3E4M3_SS_TNILNSN_7ScaleInE1ELSP_1EEEEEENS4_6LayoutISC_NS5_IJNSA_ILi0EEEST_ST_EEEEENS5_IJNS4_10UnderscoreESW_SW_EEEEENS4_13SM90_TMA_LOADENS4_14ComposedLayoutINS4_7SwizzleILi2ELi4ELi3EEENS4_18smem_ptr_flag_bitsILi8EEENSS_INS5_IJNSA_ILi8EEESF_EEENS5_IJSF_SB_EEEEEEEvNS4_8identityESZ_S19_vS1A_EENS_8epilogue10collective6detail29Sm90TmaWarpSpecializedAdapterINS1D_15DefaultEpilogueISI_SJ_SJ_NS1C_6thread17LinearCombinationISI_Li1EffLNS1H_9ScaleType4KindE0ELNS_15FloatRoundStyleE2ESI_EENS1_15EpilogueDefaultEEEEEvvEEEEvNT_6ParamsE,(.L_x_347 - _ZN7cutlass13device_kernelINS_4gemm6kernel13GemmUniversalIN4cute5tupleIJiiiiEEENS1_10collective13CollectiveMmaINS1_37MainloopSm90TmaGmmaWarpSpecializedFP8ILi11ENS5_IJNS4_1CILi1EEESB_SB_EEENS1_32KernelTmaWarpSpecializedPingpongEEENS5_IJNSA_ILi64EEENSA_ILi256EEESF_EEENS_12float_e4m3_tENS5_IJlSB_lEEESI_SJ_NS4_8TiledMMAINS4_8MMA_AtomIJNS4_4SM904GMMA31MMA_64x256x32_F32E4M3E4M3_SS_TNILNSN_7ScaleInE1ELSP_1EEEEEENS4_6LayoutISC_NS5_IJNSA_ILi0EEEST_ST_EEEEENS5_IJNS4_10UnderscoreESW_SW_EEEEENS4_13SM90_TMA_LOADENS4_14ComposedLayoutINS4_7SwizzleILi2ELi4ELi3EEENS4_18smem_ptr_flag_bitsILi8EEENSS_INS5_IJNSA_ILi8EEESF_EEENS5_IJSF_SB_EEEEEEEvNS4_8identityESZ_S19_vS1A_EENS_8epilogue10collective6detail29Sm90TmaWarpSpecializedAdapterINS1D_15DefaultEpilogueISI_SJ_SJ_NS1C_6thread17LinearCombinationISI_Li1EffLNS1H_9ScaleType4KindE0ELNS_15FloatRoundStyleE2ESI_EENS1_15EpilogueDefaultEEEEEvvEEEEvNT_6ParamsE)
        .other          _ZN7cutlass13device_kernelINS_4gemm6kernel13GemmUniversalIN4cute5tupleIJiiiiEEENS1_10collective13CollectiveMmaINS1_37MainloopSm90TmaGmmaWarpSpecializedFP8ILi11ENS5_IJNS4_1CILi1EEESB_SB_EEENS1_32KernelTmaWarpSpecializedPingpongEEENS5_IJNSA_ILi64EEENSA_ILi256EEESF_EEENS_12float_e4m3_tENS5_IJlSB_lEEESI_SJ_NS4_8TiledMMAINS4_8MMA_AtomIJNS4_4SM904GMMA31MMA_64x256x32_F32E4M3E4M3_SS_TNILNSN_7ScaleInE1ELSP_1EEEEEENS4_6LayoutISC_NS5_IJNSA_ILi0EEEST_ST_EEEEENS5_IJNS4_10UnderscoreESW_SW_EEEEENS4_13SM90_TMA_LOADENS4_14ComposedLayoutINS4_7SwizzleILi2ELi4ELi3EEENS4_18smem_ptr_flag_bitsILi8EEENSS_INS5_IJNSA_ILi8EEESF_EEENS5_IJSF_SB_EEEEEEEvNS4_8identityESZ_S19_vS1A_EENS_8epilogue10collective6detail29Sm90TmaWarpSpecializedAdapterINS1D_15DefaultEpilogueISI_SJ_SJ_NS1C_6thread17LinearCombinationISI_Li1EffLNS1H_9ScaleType4KindE0ELNS_15FloatRoundStyleE2ESI_EENS1_15EpilogueDefaultEEEEEvvEEEEvNT_6ParamsE,@"STO_CUDA_ENTRY STV_DEFAULT"
_ZN7cutlass13device_kernelINS_4gemm6kernel13GemmUniversalIN4cute5tupleIJiiiiEEENS1_10collective13CollectiveMmaINS1_37MainloopSm90TmaGmmaWarpSpecializedFP8ILi11ENS5_IJNS4_1CILi1EEESB_SB_EEENS1_32KernelTmaWarpSpecializedPingpongEEENS5_IJNSA_ILi64EEENSA_ILi256EEESF_EEENS_12float_e4m3_tENS5_IJlSB_lEEESI_SJ_NS4_8TiledMMAINS4_8MMA_AtomIJNS4_4SM904GMMA31MMA_64x256x32_F32E4M3E4M3_SS_TNILNSN_7ScaleInE1ELSP_1EEEEEENS4_6LayoutISC_NS5_IJNSA_ILi0EEEST_ST_EEEEENS5_IJNS4_10UnderscoreESW_SW_EEEEENS4_13SM90_TMA_LOADENS4_14ComposedLayoutINS4_7SwizzleILi2ELi4ELi3EEENS4_18smem_ptr_flag_bitsILi8EEENSS_INS5_IJNSA_ILi8EEESF_EEENS5_IJSF_SB_EEEEEEEvNS4_8identityESZ_S19_vS1A_EENS_8epilogue10collective6detail29Sm90TmaWarpSpecializedAdapterINS1D_15DefaultEpilogueISI_SJ_SJ_NS1C_6thread17LinearCombinationISI_Li1EffLNS1H_9ScaleType4KindE0ELNS_15FloatRoundStyleE2ESI_EENS1_15EpilogueDefaultEEEEEvvEEEEvNT_6ParamsE:
[----:B------:R-:W0:Y:S02]  /*0000*/  LDC R1, c[0x0][0x28] ;  /* 0x00000a00ff017b82 */ /* 0x000e240000000800 */
[----:B0-----:R-:W-:Y:S01]  /*0010*/  VIADD R1, R1, 0xfffffef0 ;  /* 0xfffffef001017836 */ /* 0x001fe20000000000 */
[----:B------:R-:W0:Y:S01]  /*0020*/  S2R R2, SR_TID.X ;  /* 0x0000000000027919 */ /* 0x000e220000002100 */
[----:B------:R-:W-:Y:S01]  /*0030*/  ELECT P0, URZ, PT ;  /* 0x00000000003f782f */ /* 0x000fe20003800000 */
[----:B------:R-:W-:Y:S01]  /*0040*/  BSSY B0, `(.L_x_0) ;  /* 0x0000014000007945 */ /* 0x000fe20003800000 */
[----:B0-----:R-:W-:-:S05]  /*0050*/  SHF.R.U32.HI R0, RZ, 0x5, R2 ;  /* 0x00000005ff007819 */ /* 0x001fca0000011602 */
[----:B------:R-:W0:Y:S02]  /*0060*/  SHFL.IDX PT, R3, R0, RZ, 0x1f ;  /* 0x00001fff00037589 */ /* 0x000e2400000e0000 */
[----:B0-----:R-:W-:Y:S02]  /*0070*/  R2UR UR6, R3 ;  /* 0x00000000030672ca */ /* 0x001fe400000e0000 */
[----:B------:R-:W-:-:S05]  /*0080*/  SHF.R.U32.HI R3, RZ, 0x7, R2 ;  /* 0x00000007ff037819 */ /* 0x000fca0000011602 */
[----:B------:R0:W1:Y:S06]  /*0090*/  SHFL.IDX PT, R4, R3, RZ, 0x1f ;  /* 0x00001fff03047589 */ /* 0x00006c00000e0000 */
[----:B------:R-:W-:Y:S02]  /*00a0*/  USHF.R.S32.HI UR4, URZ, 0x1f, UR6 ;  /* 0x0000001f3f047899 */ /* 0x000fe40008011406 */
[----:B------:R-:W-:Y:S02]  /*00b0*/  ISETP.NE.OR P0, PT, RZ, UR6, !P0 ;  /* 0x00000006ff007c0c */ /* 0x000fe4000c705670 */
[----:B------:R-:W-:-:S04]  /*00c0*/  ULEA.HI UR4, UR4, UR6, URZ, 0x2 ;  /* 0x0000000604047291 */ /* 0x000fc8000f8f103f */
[----:B------:R-:W-:-:S04]  /*00d0*/  ULOP3.LUT UR4, UR4, 0xfffffffc, URZ, 0xc0, !UPT ;  /* 0xfffffffc04047892 */ /* 0x000fc8000f8ec03f */
[----:B------:R-:W-:-:S03]  /*00e0*/  UIADD3 UR6, UR6, -UR4, URZ ;  /* 0x8000000406067290 */ /* 0x000fc6000fffe03f */
[----:B0-----:R-:W-:Y:S09]  /*00f0*/  @P0 BRA `(.L_x_1) ;  /* 0x0000000000200947 */ /* 0x001ff20003800000 */
[----:B------:R-:W-:Y:S02]  /*0100*/  ULDC.64 UR4, c[0x0][0x198] ;  /* 0x0000660000047ab9 */ /* 0x000fe40000000a00 */
[----:B------:R-:W-:Y:S02]  /*0110*/  UIADD3 UR8, UP0, UR4, 0xf0, URZ ;  /* 0x000000f004087890 */ /* 0x000fe4000ff1e03f */
[----:B------:R-:W-:Y:S02]  /*0120*/  UIADD3 UR4, UP1, UR4, 0x1f0, URZ ;  /* 0x000001f004047890 */ /* 0x000fe4000ff3e03f */
[----:B------:R-:W-:Y:S02]  /*0130*/  UIADD3.X UR9, URZ, UR5, URZ, UP0, !UPT ;  /* 0x000000053f097290 */ /* 0x000fe400087fe43f */
[----:B------:R-:W-:-:S07]  /*0140*/  UIADD3.X UR5, URZ, UR5, URZ, UP1, !UPT ;  /* 0x000000053f057290 */ /* 0x000fce0008ffe43f */
[----:B------:R0:W-:Y:S02]  /*0150*/  UTMACCTL.PF [UR8] ;  /* 0x00000000080079b9 */ /* 0x0001e40008040000 */
[----:B------:R0:W-:Y:S02]  /*0160*/  UTMACCTL.PF [UR4] ;  /* 0x00000000040079b9 */ /* 0x0001e40008040000 */
[----:B0-----:R-:W-:Y:S01]  /*0170*/  NOP ;  /* 0x0000000000007918 */ /* 0x001fe20000000000 */
.L_x_1:
[----:B------:R-:W-:Y:S05]  /*0180*/  BSYNC B0 ;  /* 0x0000000000007941 */ /* 0x000fea0003800000 */
.L_x_0:
[----:B------:R-:W0:Y:S01]  /*0190*/  SHFL.IDX PT, R5, R0, RZ, 0x1f ;  /* 0x00001fff00057589 */ /* 0x000e2200000e0000 */
[----:B-1----:R-:W-:Y:S01]  /*01a0*/  R2UR UR14, R4 ;  /* 0x00000000040e72ca */ /* 0x002fe200000e0000 */
[----:B------:R-:W-:-:S04]  /*01b0*/  UISETP.NE.AND UP0, UPT, UR6, 0x3, UPT ;  /* 0x000000030600788c */ /* 0x000fc8000bf05270 */
[----:B------:R-:W-:-:S08]  /*01c0*/  UISETP.EQ.OR UP0, UPT, UR6, URZ, !UP0 ;  /* 0x0000003f0600728c */ /* 0x000fd0000c702670 */
[----:B------:R-:W-:Y:S02]  /*01d0*/  UIADD3 UR12, UR14, -0x1, URZ ;  /* 0xffffffff0e0c7890 */ /* 0x000fe4000fffe03f */
[----:B------:R-:W-:Y:S02]  /*01e0*/  UISETP.EQ.AND UP0, UPT, UR14, URZ, UP0 ;  /* 0x0000003f0e00728c */ /* 0x000fe40008702270 */
[----:B------:R-:W-:Y:S02]  /*01f0*/  UISETP.GE.U32.AND UP1, UPT, UR12, 0x2, UPT ;  /* 0x000000020c00788c */ /* 0x000fe4000bf26070 */
[----:B------:R-:W-:Y:S01]  /*0200*/  USEL UR13, URZ, 0x1, !UP0 ;  /* 0x000000013f0d7887 */ /* 0x000fe2000c000000 */
[----:B0-----:R-:W-:-:S03]  /*0210*/  ISETP.NE.AND P0, PT, R5, RZ, PT ;  /* 0x000000ff0500720c */ /* 0x001fc60003f05270 */
[----:B------:R-:W-:-:S10]  /*0220*/  USEL UR13, UR13, 0x2, UP1 ;  /* 0x000000020d0d7887 */ /* 0x000fd40008800000 */
[----:B------:R-:W-:Y:S05]  /*0230*/  @P0 BRA `(.L_x_2) ;  /* 0x00000000009c0947 */ /* 0x000fea0003800000 */
[----:B------:R-:W-:Y:S01]  /*0240*/  ELECT P0, URZ, PT ;  /* 0x00000000003f782f */ /* 0x000fe20003800000 */
[----:B------:R-:W-:-:S12]  /*0250*/  BSSY B0, `(.L_x_2) ;  /* 0x0000025000007945 */ /* 0x000fd80003800000 */
[----:B------:R-:W-:Y:S05]  /*0260*/  @!P0 BRA `(.L_x_3) ;  /* 0x00000000008c8947 */ /* 0x000fea0003800000 */
[----:B------:R-:W0:Y:S01]  /*0270*/  S2UR UR7, SR_CgaCtaId ;  /* 0x00000000000779c3 */ /* 0x000e220000008800 */
[----:B------:R-:W-:Y:S01]  /*0280*/  UMOV UR4, 0x400 ;  /* 0x0000040000047882 */ /* 0x000fe20000000000 */
[----:B------:R-:W-:Y:S01]  /*0290*/  UMOV UR5, 0x1 ;  /* 0x0000000100057882 */ /* 0x000fe20000000000 */
[----:B------:R-:W-:Y:S02]  /*02a0*/  UMOV UR8, 0x80 ;  /* 0x0000008000087882 */ /* 0x000fe40000000000 */
[----:B------:R-:W-:-:S04]  /*02b0*/  UIADD3 UR8, -UR8, 0x100000, URZ ;  /* 0x0010000008087890 */ /* 0x000fc8000fffe13f */
[----:B------:R-:W-:Y:S02]  /*02c0*/  USHF.L.U32 UR9, UR8, 0xb, URZ ;  /* 0x0000000b08097899 */ /* 0x000fe4000800063f */
[----:B------:R-:W-:Y:S02]  /*02d0*/  USHF.L.U32 UR8, UR8, 0x1, URZ ;  /* 0x0000000108087899 */ /* 0x000fe4000800063f */
[----:B0-----:R-:W-:Y:S02]  /*02e0*/  ULEA UR7, UR7, UR4, 0x18 ;  /* 0x0000000407077291 */ /* 0x001fe4000f8ec03f */
[----:B------:R-:W-:-:S04]  /*02f0*/  UIADD3 UR4, -UR5, 0x100000, URZ ;  /* 0x0010000005047890 */ /* 0x000fc8000fffe13f */
[----:B------:R-:W-:Y:S02]  /*0300*/  USHF.L.U32 UR5, UR4, 0xb, URZ ;  /* 0x0000000b04057899 */ /* 0x000fe4000800063f */
[----:B------:R-:W-:Y:S01]  /*0310*/  USHF.L.U32 UR4, UR4, 0x1, URZ ;  /* 0x0000000104047899 */ /* 0x000fe2000800063f */
[----:B------:R-:W0:Y:S11]  /*0320*/  FENCE.VIEW.ASYNC.S ;  /* 0x00000000000073c6 */ /* 0x000e360000000000 */
[----:B0-----:R0:W1:Y:S01]  /*0330*/  SYNCS.EXCH.64 URZ, [UR7], UR4 ;  /* 0x00000004073f75b2 */ /* 0x0010620008000100 */
[----:B------:R0:W2:Y:S01]  /*0340*/  SYNCS.EXCH.64 URZ, [UR7+0x58], UR8 ;  /* 0x00005808073f75b2 */ /* 0x0000a20008000100 */
[----:B------:R0:W3:Y:S01]  /*0350*/  SYNCS.EXCH.64 URZ, [UR7+0x8], UR4 ;  /* 0x00000804073f75b2 */ /* 0x0000e20008000100 */
[----:B------:R0:W4:Y:S01]  /*0360*/  SYNCS.EXCH.64 URZ, [UR7+0x60], UR8 ;  /* 0x00006008073f75b2 */ /* 0x0001220008000100 */
[----:B------:R0:W0:Y:S01]  /*0370*/  SYNCS.EXCH.64 URZ, [UR7+0x10], UR4 ;  /* 0x00001004073f75b2 */ /* 0x0000220008000100 */
        /* <DEDUP_REMOVED lines=17> */
[----:B------:R-:W-:Y:S01]  /*0490*/  NOP ;  /* 0x0000000000007918 */ /* 0x000fe20000000000 */
.L_x_3:
[----:B0-----:R-:W-:Y:S05]  /*04a0*/  BSYNC B0 ;  /* 0x0000000000007941 */ /* 0x001fea0003800000 */
.L_x_2:
[----:B------:R-:W0:Y:S01]  /*04b0*/  SHFL.IDX PT, R5, R0, RZ, 0x1f ;  /* 0x00001fff00057589 */ /* 0x000e2200000e0000 */
[----:B------:R-:W-:Y:S01]  /*04c0*/  ELECT P0, URZ, PT ;  /* 0x00000000003f782f */ /* 0x000fe20003800000 */
[----:B------:R-:W-:Y:S01]  /*04d0*/  NOP ;  /* 0x0000000000007918 */ /* 0x000fe20000000000 */
[----:B------:R-:W-:Y:S01]  /*04e0*/  ELECT P1, URZ, PT ;  /* 0x00000000003f782f */ /* 0x000fe20003820000 */
[----:B------:R-:W5:Y:S01]  /*04f0*/  SHFL.IDX PT, R4, R0, RZ, 0x1f ;  /* 0x00001fff00047589 */ /* 0x000f6200000e0000 */
[----:B------:R-:W-:Y:S01]  /*0500*/  UMOV UR4, 0x20 ;  /* 0x0000002000047882 */ /* 0x000fe20000000000 */
[----:B------:R-:W-:Y:S01]  /*0510*/  UMOV UR9, 0x80 ;  /* 0x0000008000097882 */ /* 0x000fe20000000000 */
[----:B------:R-:W-:Y:S01]  /*0520*/  NOP ;  /* 0x0000000000007918 */ /* 0x000fe20000000000 */
[----:B------:R1:W2:Y:S01]  /*0530*/  SHFL.IDX PT, R0, R3, RZ, 0x1f ;  /* 0x00001fff03007589 */ /* 0x0002a200000e0000 */
[----:B------:R-:W-:Y:S01]  /*0540*/  ULDC.64 UR22, c[0x0][0x208] ;  /* 0x0000820000167ab9 */ /* 0x000fe20000000a00 */
[----:B-1----:R-:W-:-:S04]  /*0550*/  SHF.R.S32.HI R3, RZ, 0x1f, R2 ;  /* 0x0000001fff037819 */ /* 0x002fc80000011402 */
[----:B------:R-:W-:Y:S02]  /*0560*/  LEA.HI R3, R3, R2, RZ, 0x7 ;  /* 0x0000000203037211 */ /* 0x000fe400078f38ff */
[----:B0-----:R-:W-:Y:S02]  /*0570*/  ISETP.NE.OR P0, PT, R5, RZ, !P0 ;  /* 0x000000ff0500720c */ /* 0x001fe40004705670 */
[----:B------:R-:W-:Y:S02]  /*0580*/  LOP3.LUT R3, R3, 0xffffff80, RZ, 0xc0, !PT ;  /* 0xffffff8003037812 */ /* 0x000fe400078ec0ff */
[----:B-----5:R-:W-:-:S03]  /*0590*/  ISETP.NE.OR P1, PT, R4, RZ, !P1 ;  /* 0x000000ff0400720c */ /* 0x020fc60004f25670 */
[----:B------:R-:W-:Y:S01]  /*05a0*/  IMAD.IADD R3, R2, 0x1, -R3 ;  /* 0x0000000102037824 */ /* 0x000fe200078e0a03 */
[----:B--2---:R-:W-:-:S05]  /*05b0*/  R2UR UR17, R0 ;  /* 0x00000000001172ca */ /* 0x004fca00000e0000 */
[----:B------:R-:W-:-:S04]  /*05c0*/  VOTEU.ALL UP0, P0 ;  /* 0x00000000003f7886 */ /* 0x000fc80000000000 */
[----:B------:R-:W-:Y:S01]  /*05d0*/  VOTEU.ALL UP1, P1 ;  /* 0x00000000003f7886 */ /* 0x000fe20000820000 */
[----:B------:R-:W0:Y:S01]  /*05e0*/  @!UP0 S2UR UR8, SR_CgaCtaId ;  /* 0x00000000000889c3 */ /* 0x000e220000008800 */
[----:B------:R-:W-:Y:S01]  /*05f0*/  @!UP0 UMOV UR7, 0x400 ;  /* 0x0000040000078882 */ /* 0x000fe20000000000 */
[----:B------:R-:W-:-:S04]  /*0600*/  @!UP0 UIADD3 UR4, -UR4, 0x100000, URZ ;  /* 0x0010000004048890 */ /* 0x000fc8000fffe13f */
[----:B------:R-:W-:Y:S02]  /*0610*/  @!UP0 USHF.L.U32 UR5, UR4, 0xb, URZ ;  /* 0x0000000b04058899 */ /* 0x000fe4000800063f */
[----:B------:R-:W-:Y:S01]  /*0620*/  @!UP0 USHF.L.U32 UR4, UR4, 0x1, URZ ;  /* 0x0000000104048899 */ /* 0x000fe2000800063f */
[----:B------:R-:W-:Y:S01]  /*0630*/  @!UP1 UMOV UR10, 0x400 ;  /* 0x00000400000a9882 */ /* 0x000fe20000000000 */
[----:B------:R-:W-:Y:S01]  /*0640*/  VOTEU.ALL UP2, P1 ;  /* 0x00000000003f7886 */ /* 0x000fe20000840000 */
[----:B------:R-:W-:Y:S01]  /*0650*/  VOTEU.ALL UP3, P1 ;  /* 0x00000000003f7886 */ /* 0x000fe20000860000 */
[----:B------:R-:W-:Y:S01]  /*0660*/  VOTEU.ALL UP4, P1 ;  /* 0x00000000003f7886 */ /* 0x000fe20000880000 */
[----:B------:R-:W1:Y:S01]  /*0670*/  @!UP1 S2UR UR11, SR_CgaCtaId ;  /* 0x00000000000b99c3 */ /* 0x000e620000008800 */
[----:B------:R-:W-:Y:S01]  /*0680*/  VOTEU.ALL UP5, P1 ;  /* 0x00000000003f7886 */ /* 0x000fe200008a0000 */
[----:B------:R-:W-:Y:S01]  /*0690*/  ISETP.NE.AND P1, PT, RZ, UR14, PT ;  /* 0x0000000eff007c0c */ /* 0x000fe2000bf25270 */
[----:B0-----:R-:W-:-:S02]  /*06a0*/  @!UP0 ULEA UR7, UR8, UR7, 0x18 ;  /* 0x0000000708078291 */ /* 0x001fc4000f8ec03f */
[----:B------:R-:W-:-:S04]  /*06b0*/  @!UP1 UIADD3 UR8, -UR9, 0x100000, URZ ;  /* 0x0010000009089890 */ /* 0x000fc8000fffe13f */
[----:B------:R-:W-:Y:S02]  /*06c0*/  @!UP1 USHF.L.U32 UR9, UR8, 0xb, URZ ;  /* 0x0000000b08099899 */ /* 0x000fe4000800063f */
[----:B------:R-:W-:Y:S01]  /*06d0*/  @!UP1 USHF.L.U32 UR8, UR8, 0x1, URZ ;  /* 0x0000000108089899 */ /* 0x000fe2000800063f */
[----:B------:R-:W-:Y:S01]  /*06e0*/  VOTEU.ALL UP0, P0 ;  /* 0x00000000003f7886 */ /* 0x000fe20000000000 */
[----:B-1----:R-:W-:Y:S01]  /*06f0*/  @!UP1 ULEA UR10, UR11, UR10, 0x18 ;  /* 0x0000000a0b0a9291 */ /* 0x002fe2000f8ec03f */
[----:B------:R-:W-:Y:S01]  /*0700*/  VOTEU.ALL UP1, P0 ;  /* 0x00000000003f7886 */ /* 0x000fe20000020000 */
[----:B------:R-:W0:Y:S02]  /*0710*/  FENCE.VIEW.ASYNC.S ;  /* 0x00000000000073c6 */ /* 0x000e240000000000 */
[----:B0-----:R-:W3:Y:S02]  /*0720*/  @!UP0 SYNCS.EXCH.64 URZ, [UR7+0xe0], UR4 ;  /* 0x0000e004073f85b2 */ /* 0x001ee40008000100 */
[----:B------:R0:W3:Y:S01]  /*0730*/  @!UP1 SYNCS.EXCH.64 URZ, [UR7+0xe8], UR4 ;  /* 0x0000e804073f95b2 */ /* 0x0000e20008000100 */
[----:B------:R-:W-:Y:S01]  /*0740*/  NOP ;  /* 0x0000000000007918 */ /* 0x000fe20000000000 */
[----:B0-----:R-:W-:-:S02]  /*0750*/  ULDC.64 UR4, c[0x0][0x598] ;  /* 0x0001660000047ab9 */ /* 0x001fc40000000a00 */
[----:B------:R-:W-:Y:S02]  /*0760*/  ISETP.NE.U32.AND P0, PT, RZ, UR4, PT ;  /* 0x00000004ff007c0c */ /* 0x000fe4000bf05070 */
[----:B------:R0:W3:Y:S02]  /*0770*/  @!UP2 SYNCS.EXCH.64 URZ, [UR10+0xc0], UR8 ;  /* 0x0000c0080a3fa5b2 */ /* 0x0000e40008000100 */
[----:B------:R-:W-:Y:S01]  /*0780*/  ISETP.NE.AND.EX P0, PT, RZ, UR5, PT, P0 ;  /* 0x00000005ff007c0c */ /* 0x000fe2000bf05300 */
[----:B------:R0:W3:Y:S01]  /*0790*/  @!UP3 SYNCS.EXCH.64 URZ, [UR10+0xc8], UR8 ;  /* 0x0000c8080a3fb5b2 */ /* 0x0000e20008000100 */
[----:B------:R0:W3:Y:S01]  /*07a0*/  @!UP4 SYNCS.EXCH.64 URZ, [UR10+0xd0], UR8 ;  /* 0x0000d0080a3fc5b2 */ /* 0x0000e20008000100 */
[----:B------:R0:W3:Y:S01]  /*07b0*/  @!UP5 SYNCS.EXCH.64 URZ, [UR10+0xd8], UR8 ;  /* 0x0000d8080a3fd5b2 */ /* 0x0000e20008000100 */
[----:B------:R-:W-:Y:S01]  /*07c0*/  NOP ;  /* 0x0000000000007918 */ /* 0x000fe20000000000 */
[----:B---34-:R-:W-:Y:S08]  /*07d0*/  BAR.SYNC.DEFER_BLOCKING 0x0 ;  /* 0x0000000000007b1d */ /* 0x018ff00000010000 */
[----:B0-----:R-:W-:Y:S05]  /*07e0*/  @!P0 BRA `(.L_x_4) ;  /* 0x0000000000208947 */ /* 0x001fea0003800000 */
[----:B------:R-:W0:Y:S02]  /*07f0*/  LDC.64 R4, c[0x0][0x598] ;  /* 0x00016600ff047b82 */ /* 0x000e240000000a00 */
[----:B0-----:R-:W2:Y:S02]  /*0800*/  LDG.E.64 R4, desc[UR22][R4.64] ;  /* 0x0000001604047981 */ /* 0x001ea4000c1e1b00 */
[----:B--2---:R-:W-:-:S04]  /*0810*/  ISETP.NE.U32.AND P0, PT, R4, RZ, PT ;  /* 0x000000ff0400720c */ /* 0x004fc80003f05070 */
[----:B------:R-:W-:-:S13]  /*0820*/  ISETP.NE.AND.EX P0, PT, R5, RZ, PT, P0 ;  /* 0x000000ff0500720c */ /* 0x000fda0003f05300 */
[----:B------:R-:W-:Y:S05]  /*0830*/  @!P0 BRA `(.L_x_4) ;  /* 0x00000000000c8947 */ /* 0x000fea0003800000 */
[----:B------:R-:W2:Y:S02]  /*0840*/  LD.E R4, desc[UR22][R4.64] ;  /* 0x0000001604047980 */ /* 0x000ea4000c101900 */
[----:B--2---:R-:W-:Y:S01]  /*0850*/  R2UR UR24, R4 ;  /* 0x00000000041872ca */ /* 0x004fe200000e0000 */
[----:B------:R-:W-:-:S14]  /*0860*/  BRA `(.L_x_5) ;  /* 0x0000000000247947 */ /* 0x000fdc0003800000 */
.L_x_4:
[----:B------:R-:W-:Y:S02]  /*0870*/  ULDC.64 UR4, c[0x0][0x588] ;  /* 0x0001620000047ab9 */ /* 0x000fe40000000a00 */
[----:B------:R-:W-:-:S04]  /*0880*/  ISETP.NE.U32.AND P0, PT, RZ, UR4, PT ;  /* 0x00000004ff007c0c */ /* 0x000fc8000bf05070 */
[----:B------:R-:W-:-:S13]  /*0890*/  ISETP.NE.AND.EX P0, PT, RZ, UR5, PT, P0 ;  /* 0x00000005ff007c0c */ /* 0x000fda000bf05300 */
[----:B------:R-:W-:Y:S05]  /*08a0*/  @!P0 BRA `(.L_x_6) ;  /* 0x0000000000108947 */ /* 0x000fea0003800000 */
[----:B------:R-:W0:Y:S02]  /*08b0*/  LDC.64 R4, c[0x0][0x588] ;  /* 0x00016200ff047b82 */ /* 0x000e240000000a00 */
[----:B0-----:R-:W2:Y:S02]  /*08c0*/  LDG.E R4, desc[UR22][R4.64] ;  /* 0x0000001604047981 */ /* 0x001ea4000c1e1900 */
[----:B--2---:R-:W-:Y:S01]  /*08d0*/  R2UR UR24, R4 ;  /* 0x00000000041872ca */ /* 0x004fe200000e0000 */
[----:B------:R-:W-:-:S14]  /*08e0*/  BRA `(.L_x_5) ;  /* 0x0000000000047947 */ /* 0x000fdc0003800000 */
.L_x_6:
[----:B------:R-:W-:-:S05]  /*08f0*/  ULDC UR24, c[0x0][0x580] ;  /* 0x0001600000187ab9 */ /* 0x000fca0000000800 */
.L_x_5:
[----:B------:R-:W-:Y:S02]  /*0900*/  ULDC.64 UR4, c[0x0][0x5a0] ;  /* 0x0001680000047ab9 */ /* 0x000fe40000000a00 */
[----:B------:R-:W-:-:S04]  /*0910*/  ISETP.NE.U32.AND P0, PT, RZ, UR4, PT ;  /* 0x00000004ff007c0c */ /* 0x000fc8000bf05070 */
[----:B------:R-:W-:-:S13]  /*0920*/  ISETP.NE.AND.EX P0, PT, RZ, UR5, PT, P0 ;  /* 0x00000005ff007c0c */ /* 0x000fda000bf05300 */
[----:B------:R-:W-:Y:S05]  /*0930*/  @!P0 BRA `(.L_x_7) ;  /* 0x0000000000208947 */ /* 0x000fea0003800000 */
        /* <DEDUP_REMOVED lines=8> */
.L_x_7:
        /* <DEDUP_REMOVED lines=8> */
.L_x_9:
[----:B------:R-:W-:-:S05]  /*0a40*/  ULDC UR25, c[0x0][0x584] ;  /* 0x0001610000197ab9 */ /* 0x000fca0000000800 */
.L_x_8:
[----:B------:R-:W0:Y:S01]  /*0a50*/  LDC R0, c[0x0][0x65c] ;  /* 0x00019700ff007b82 */ /* 0x000e220000000800 */
[----:B------:R-:W1:Y:S01]  /*0a60*/  S2R R12, SR_CTAID.Y ;  /* 0x00000000000c7919 */ /* 0x000e620000002600 */
[----:B------:R-:W-:Y:S01]  /*0a70*/  IMAD.MOV.U32 R5, RZ, RZ, RZ ;  /* 0x000000ffff057224 */ /* 0x000fe200078e00ff */
[----:B------:R-:W-:Y:S01]  /*0a80*/  UISETP.NE.AND UP0, UPT, UR14, 0x2, UPT ;  /* 0x000000020e00788c */ /* 0x000fe2000bf05270 */
[----:B------:R-:W2:Y:S01]  /*0a90*/  S2R R4, SR_CTAID.X ;  /* 0x0000000000047919 */ /* 0x000ea20000002500 */
[----:B------:R-:W-:Y:S01]  /*0aa0*/  ULDC UR7, c[0x0][0x28c] ;  /* 0x0000a30000077ab9 */ /* 0x000fe20000000800 */
[----:B------:R-:W-:Y:S01]  /*0ab0*/  UMOV UR5, URZ ;  /* 0x0000003f00057c82 */ /* 0x000fe20008000000 */
[----:B------:R-:W-:Y:S02]  /*0ac0*/  UIADD3 UR7, UR7, 0x3f, URZ ;  /* 0x0000003f07077890 */ /* 0x000fe4000fffe03f */
[----:B------:R-:W-:Y:S01]  /*0ad0*/  PLOP3.LUT P0, PT, PT, PT, UP0, 0x80, 0x0 ;  /* 0x000000000000781c */ /* 0x000fe20003f0f008 */
[----:B------:R-:W-:Y:S01]  /*0ae0*/  UMOV UR4, URZ ;  /* 0x0000003f00047c82 */ /* 0x000fe20008000000 */
[----:B------:R-:W-:Y:S01]  /*0af0*/  ULDC.64 UR18, c[0x0][0x650] ;  /* 0x0001940000127ab9 */ /* 0x000fe20000000a00 */
[----:B------:R-:W-:-:S04]  /*0b00*/  USHF.R.S32.HI UR10, URZ, 0x1f, UR7 ;  /* 0x0000001f3f0a7899 */ /* 0x000fc80008011407 */
[----:B------:R-:W-:-:S04]  /*0b10*/  ULEA.HI UR10, UR10, UR7, URZ, 0x6 ;  /* 0x000000070a0a7291 */ /* 0x000fc8000f8f303f */
[----:B------:R-:W-:Y:S01]  /*0b20*/  USHF.R.S32.HI UR14, URZ, 0x6, UR10 ;  /* 0x000000063f0e7899 */ /* 0x000fe2000801140a */
[----:B0-----:R-:W-:-:S13]  /*0b30*/  ISETP.NE.AND P2, PT, R0, 0x1, PT ;  /* 0x000000010000780c */ /* 0x001fda0003f45270 */
[----:B------:R-:W2:Y:S01]  /*0b40*/  @P2 LDC R9, c[0x0][0x10] ;  /* 0x00000400ff092b82 */ /* 0x000ea20000000800 */
[----:B-1----:R-:W-:Y:S02]  /*0b50*/  @P2 IMAD.MOV.U32 R6, RZ, RZ, R12 ;  /* 0x000000ffff062224 */ /* 0x002fe400078e000c */
[----:B------:R-:W-:-:S05]  /*0b60*/  @P2 IMAD.MOV.U32 R7, RZ, RZ, RZ ;  /* 0x000000ffff072224 */ /* 0x000fca00078e00ff */
[----:B------:R-:W0:Y:S01]  /*0b70*/  @!P2 LDC R11, c[0x0][0xc] ;  /* 0x00000300ff0bab82 */ /* 0x000e220000000800 */
[----:B------:R-:W-:Y:S01]  /*0b80*/  ULDC UR8, c[0x0][0xc] ;  /* 0x0000030000087ab9 */ /* 0x000fe20000000800 */
[----:B------:R-:W-:Y:S01]  /*0b90*/  ULDC UR9, c[0x0][0x10] ;  /* 0x0000040000097ab9 */ /* 0x000fe20000000800 */
[----:B------:R-:W-:Y:S01]  /*0ba0*/  ULDC UR7, c[0x0][0x14] ;  /* 0x0000050000077ab9 */ /* 0x000fe20000000800 */
[----:B------:R-:W-:-:S04]  /*0bb0*/  UIMAD.WIDE.U32 UR8, UR8, UR9, URZ ;  /* 0x00000009080872a5 */ /* 0x000fc8000f8e003f */
[----:B------:R-:W-:Y:S02]  /*0bc0*/  UIMAD.WIDE.U32 UR20, UR8, UR7, URZ ;  /* 0x00000007081472a5 */ /* 0x000fe4000f8e003f */
[----:B------:R-:W-:-:S04]  /*0bd0*/  UIMAD UR15, UR9, UR7, URZ ;  /* 0x00000007090f72a4 */ /* 0x000fc8000f8e023f */
[----:B------:R-:W-:Y:S01]  /*0be0*/  UIADD3 UR15, UR21, UR15, URZ ;  /* 0x0000000f150f7290 */ /* 0x000fe2000fffe03f */
[----:B--2---:R-:W-:-:S04]  /*0bf0*/  @P2 IMAD.WIDE.U32 R8, R4, R9, R6 ;  /* 0x0000000904082225 */ /* 0x004fc800078e0006 */
[----:B------:R-:W-:Y:S02]  /*0c00*/  @P2 IMAD.MOV.U32 R13, RZ, RZ, R8 ;  /* 0x000000ffff0d2224 */ /* 0x000fe400078e0008 */
[----:B0-----:R-:W-:-:S04]  /*0c10*/  @!P2 IMAD.WIDE.U32 R6, R11, R12, R4 ;  /* 0x0000000c0b06a225 */ /* 0x001fc800078e0004 */
[----:B------:R-:W-:Y:S02]  /*0c20*/  @P2 IMAD.MOV.U32 R11, RZ, RZ, RZ ;  /* 0x000000ffff0b2224 */ /* 0x000fe400078e00ff */
[----:B------:R-:W-:Y:S02]  /*0c30*/  @!P2 IMAD.MOV.U32 R13, RZ, RZ, R6 ;  /* 0x000000ffff0da224 */ /* 0x000fe400078e0006 */
[----:B------:R-:W-:Y:S02]  /*0c40*/  @P2 IMAD.IADD R10, R9, 0x1, R11 ;  /* 0x00000001090a2824 */ /* 0x000fe400078e020b */
[----:B------:R-:W-:Y:S01]  /*0c50*/  @!P2 IMAD.MOV.U32 R10, RZ, RZ, R7 ;  /* 0x000000ffff0aa224 */ /* 0x000fe200078e0007 */
[----:B------:R0:W-:Y:S01]  /*0c60*/  STL [R1+0x80], R13 ;  /* 0x0000800d01007387 */ /* 0x0001e20000100800 */
[----:B------:R-:W-:Y:S02]  /*0c70*/  IMAD.MOV.U32 R18, RZ, RZ, R13 ;  /* 0x000000ffff127224 */ /* 0x000fe400078e000d */
[----:B------:R-:W-:Y:S01]  /*0c80*/  IMAD.MOV.U32 R19, RZ, RZ, R10 ;  /* 0x000000ffff137224 */ /* 0x000fe200078e000a */
[----:B------:R0:W-:Y:S01]  /*0c90*/  STL [R1+0x7c], R10 ;  /* 0x00007c0a01007387 */ /* 0x0001e20000100800 */
[----:B------:R-:W-:Y:S05]  /*0ca0*/  @P0 BRA `(.L_x_10) ;  /* 0x0000000000280947 */ /* 0x000fea0003800000 */
[----:B------:R-:W-:Y:S01]  /*0cb0*/  IADD3 R18, P0, R18, UR20, RZ ;  /* 0x0000001412127c10 */ /* 0x000fe2000ff1e0ff */
[----:B------:R-:W-:Y:S02]  /*0cc0*/  UISETP.GE.U32.AND UP0, UPT, UR14, 0xb, UPT ;  /* 0x0000000b0e00788c */ /* 0x000fe4000bf06070 */
[----:B------:R-:W-:Y:S01]  /*0cd0*/  UIMAD.WIDE.U32 UR4, UR14, -0x45d1745d, URZ ;  /* 0xba2e8ba30e0478a5 */ /* 0x000fe2000f8e003f */
[----:B------:R-:W-:Y:S01]  /*0ce0*/  IADD3.X R19, R19, UR15, RZ, P0, !PT ;  /* 0x0000000f13137c10 */ /* 0x000fe200087fe4ff */
[----:B------:R1:W-:Y:S02]  /*0cf0*/  STL [R1+0x80], R18 ;  /* 0x0000801201007387 */ /* 0x0003e40000100800 */
[----:B------:R-:W-:Y:S02]  /*0d00*/  USHF.R.U32.HI UR5, URZ, 0x3, UR5 ;  /* 0x000000033f057899 */ /* 0x000fe40008011605 */
[----:B------:R1:W-:Y:S01]  /*0d10*/  STL [R1+0x7c], R19 ;  /* 0x00007c1301007387 */ /* 0x0003e20000100800 */
[----:B------:R-:W-:-:S02]  /*0d20*/  UMOV UR4, URZ ;  /* 0x0000003f00047c82 */ /* 0x000fc40008000000 */
[----:B------:R-:W-:Y:S02]  /*0d30*/  @UP0 ULOP3.LUT UR4, UR5, 0x1, URZ, 0xc0, !UPT ;  /* 0x0000000105040892 */ /* 0x000fe4000f8ec03f */
[----:B------:R-:W-:-:S12]  /*0d40*/  UIMAD UR5, UR5, -0xb, UR14 ;  /* 0xfffffff5050578a4 */ /* 0x000fd8000f8e020e */
.L_x_10:
[----:B------:R-:W-:Y:S01]  /*0d50*/  IMAD.MOV.U32 R8, RZ, RZ, -0x1 ;  /* 0xffffffffff087424 */ /* 0x000fe200078e00ff */
[----:B------:R-:W-:Y:S01]  /*0d60*/  ISETP.GE.U32.AND P0, PT, R18, UR18, PT ;  /* 0x0000001212007c0c */ /* 0x000fe2000bf06070 */
[----:B------:R-:W-:Y:S01]  /*0d70*/  IMAD.MOV.U32 R6, RZ, RZ, -0x1 ;  /* 0xffffffffff067424 */ /* 0x000fe200078e00ff */
[----:B------:R-:W-:Y:S01]  /*0d80*/  PRMT R0, RZ, 0x7610, R0 ;  /* 0x00007610ff007816 */ /* 0x000fe20000000000 */
[----:B------:R-:W-:Y:S01]  /*0d90*/  IMAD.MOV.U32 R7, RZ, RZ, -0x1 ;  /* 0xffffffffff077424 */ /* 0x000fe200078e00ff */
[----:B------:R2:W-:Y:S01]  /*0da0*/  STL [R1+0x84], R8 ;  /* 0x0000840801007387 */ /* 0x0005e20000100800 */
[----:B------:R-:W-:-:S03]  /*0db0*/  ISETP.GE.U32.AND.EX P0, PT, R19, UR19, PT, P0 ;  /* 0x0000001313007c0c */ /* 0x000fc6000bf06100 */
[----:B------:R2:W-:Y:S04]  /*0dc0*/  STL [R1+0x78], R6 ;  /* 0x0000780601007387 */ /* 0x0005e80000100800 */
[----:B------:R2:W-:Y:S06]  /*0dd0*/  STL [R1+0x88], R7 ;  /* 0x0000880701007387 */ /* 0x0005ec0000100800 */
[----:B------:R-:W-:Y:S05]  /*0de0*/  @P0 BRA `(.L_x_11) ;  /* 0x0000000400680947 */ /* 0x000fea0003800000 */
[----:B------:R-:W3:Y:S01]  /*0df0*/  LDC.64 R14, c[0x0][0x628] ;  /* 0x00018a00ff0e7b82 */ /* 0x000ee20000000a00 */
[----:B--2---:R-:W-:Y:S02]  /*0e00*/  IMAD.MOV.U32 R6, RZ, RZ, R18 ;  /* 0x000000ffff067224 */ /* 0x004fe400078e0012 */
[----:B------:R-:W-:-:S05]  /*0e10*/  IMAD.MOV.U32 R7, RZ, RZ, R19 ;  /* 0x000000ffff077224 */ /* 0x000fca00078e0013 */
[----:B------:R-:W2:Y:S08]  /*0e20*/  LDC R0, c[0x0][0x630] ;  /* 0x00018c00ff007b82 */ /* 0x000eb00000000800 */
[----:B------:R-:W4:Y:S01]  /*0e30*/  LDC.64 R16, c[0x0][0x620] ;  /* 0x00018800ff107b82 */ /* 0x000f220000000a00 */
[----:B---3--:R-:W-:-:S04]  /*0e40*/  ISETP.NE.U32.AND P0, PT, R14, RZ, PT ;  /* 0x000000ff0e00720c */ /* 0x008fc80003f05070 */
[----:B------:R-:W-:-:S13]  /*0e50*/  ISETP.NE.AND.EX P0, PT, R15, RZ, PT, P0 ;  /* 0x000000ff0f00720c */ /* 0x000fda0003f05300 */
[----:B--2-4-:R-:W-:Y:S05]  /*0e60*/  @!P0 BRA `(.L_x_12) ;  /* 0x0000000000288947 */ /* 0x014fea0003800000 */
[----:B------:R-:W2:Y:S02]  /*0e70*/  LDC R11, c[0x0][0x634] ;  /* 0x00018d00ff0b7b82 */ /* 0x000ea40000000800 */
[----:B--2---:R-:W-:-:S05]  /*0e80*/  IADD3 R11, P0, R18, R11, RZ ;  /* 0x0000000b120b7210 */ /* 0x004fca0007f1e0ff */
[----:B0-----:R-:W-:-:S04]  /*0e90*/  IMAD.X R13, RZ, RZ, R19, P0 ;  /* 0x000000ffff0d7224 */ /* 0x001fc800000e0613 */
[----:B------:R-:W-:-:S04]  /*0ea0*/  IMAD.WIDE.U32 R6, R13, R14, RZ ;  /* 0x0000000e0d067225 */ /* 0x000fc800078e00ff */
[----:B------:R-:W-:-:S04]  /*0eb0*/  IMAD.WIDE.U32 R8, P0, R11, R15, R6 ;  /* 0x0000000f0b087225 */ /* 0x000fc80007800006 */
[----:B------:R-:W-:-:S04]  /*0ec0*/  IMAD.WIDE.U32 R6, R11, R14, RZ ;  /* 0x0000000e0b067225 */ /* 0x000fc800078e00ff */
[----:B------:R-:W-:Y:S01]  /*0ed0*/  IMAD.X R11, RZ, RZ, RZ, P0 ;  /* 0x000000ffff0b7224 */ /* 0x000fe200000e06ff */
[----:B------:R-:W-:Y:S01]  /*0ee0*/  IADD3 RZ, P0, R7, R8, RZ ;  /* 0x0000000807ff7210 */ /* 0x000fe20007f1e0ff */
[----:B------:R-:W-:-:S04]  /*0ef0*/  IMAD.MOV.U32 R10, RZ, RZ, R9 ;  /* 0x000000ffff0a7224 */ /* 0x000fc800078e0009 */
[----:B------:R-:W-:-:S08]  /*0f00*/  IMAD.WIDE.U32.X R6, R13, R15, R10, P0 ;  /* 0x0000000f0d067225 */ /* 0x000fd000000e040a */
.L_x_12:
[-CC-:B------:R-:W-:Y:S01]  /*0f10*/  SHF.R.U64 R25, R6, R0.reuse, R7.reuse ;  /* 0x0000000006197219 */ /* 0x180fe20000001207 */
[----:B0-----:R-:W0:Y:S01]  /*0f20*/  LDC R10, c[0x0][0x618] ;  /* 0x00018600ff0a7b82 */ /* 0x001e220000000800 */
[----:B------:R-:W-:Y:S01]  /*0f30*/  SHF.R.U32.HI R5, RZ, R0, R7 ;  /* 0x00000000ff057219 */ /* 0x000fe20000011607 */
[----:B------:R-:W-:Y:S01]  /*0f40*/  IMAD.MOV.U32 R6, RZ, RZ, R18 ;  /* 0x000000ffff067224 */ /* 0x000fe200078e0012 */
[----:B------:R-:W-:Y:S01]  /*0f50*/  IADD3 R9, P0, RZ, -R25, RZ ;  /* 0x80000019ff097210 */ /* 0x000fe20007f1e0ff */
[----:B------:R-:W-:Y:S01]  /*0f60*/  IMAD.MOV.U32 R7, RZ, RZ, R19 ;  /* 0x000000ffff077224 */ /* 0x000fe200078e0013 */
[----:B------:R-:W-:Y:S01]  /*0f70*/  I2FP.F32.U32 R0, R4 ;  /* 0x0000000400007245 */ /* 0x000fe20000201000 */
[----:B------:R-:W-:Y:S02]  /*0f80*/  ULDC UR7, c[0x0][0x150] ;  /* 0x0000540000077ab9 */ /* 0x000fe40000000800 */
[----:B------:R-:W2:Y:S01]  /*0f90*/  LDC.64 R22, c[0x0][0x640] ;  /* 0x00019000ff167b82 */ /* 0x000ea20000000a00 */
[----:B------:R-:W-:-:S02]  /*0fa0*/  IMAD.X R11, RZ, RZ, ~R5, P0 ;  /* 0x000000ffff0b7224 */ /* 0x000fc400000e0e05 */
[----:B------:R-:W-:Y:S01]  /*0fb0*/  FMUL R0, R0, UR7 ;  /* 0x0000000700007c20 */ /* 0x000fe20008400000 */
[----:B------:R-:W-:Y:S01]  /*0fc0*/  IMAD.WIDE.U32 R6, R9, R16, R6 ;  /* 0x0000001009067225 */ /* 0x000fe200078e0006 */
[----:B------:R-:W-:-:S03]  /*0fd0*/  ULDC UR7, c[0x0][0x154] ;  /* 0x0000550000077ab9 */ /* 0x000fc60000000800 */
[----:B------:R-:W-:Y:S01]  /*0fe0*/  IMAD R8, R11, R16, RZ ;  /* 0x000000100b087224 */ /* 0x000fe200078e02ff */
[----:B------:R-:W3:Y:S01]  /*0ff0*/  LDC R5, c[0x0][0x144] ;  /* 0x00005100ff057b82 */ /* 0x000ee20000000800 */
[----:B------:R-:W4:Y:S02]  /*1000*/  F2I.U32.TRUNC.NTZ R0, R0 ;  /* 0x0000000000007305 */ /* 0x000f24000020f000 */
[----:B------:R-:W-:-:S04]  /*1010*/  IMAD R9, R9, R17, R8 ;  /* 0x0000001109097224 */ /* 0x000fc800078e0208 */
[----:B------:R-:W-:Y:S01]  /*1020*/  IMAD.IADD R7, R7, 0x1, R9 ;  /* 0x0000000107077824 */ /* 0x000fe200078e0209 */
[----:B------:R-:W5:Y:S01]  /*1030*/  LDC R16, c[0x0][0x608] ;  /* 0x00018200ff107b82 */ /* 0x000f620000000800 */
[----:B------:R-:W-:-:S03]  /*1040*/  IMAD.MOV.U32 R9, RZ, RZ, -0x1 ;  /* 0xffffffffff097424 */ /* 0x000fc600078e00ff */
[--C-:B0-----:R-:W-:Y:S02]  /*1050*/  SHF.R.U64 R14, R6, R10, R7.reuse ;  /* 0x0000000a060e7219 */ /* 0x101fe40000001207 */
[----:B------:R-:W-:Y:S02]  /*1060*/  I2FP.F32.U32 R6, R12 ;  /* 0x0000000c00067245 */ /* 0x000fe40000201000 */
[----:B------:R-:W0:Y:S01]  /*1070*/  LDC R20, c[0x0][0x658] ;  /* 0x00019600ff147b82 */ /* 0x000e220000000800 */
[----:B--2---:R-:W-:Y:S01]  /*1080*/  ISETP.NE.U32.AND P0, PT, R22, RZ, PT ;  /* 0x000000ff1600720c */ /* 0x004fe20003f05070 */
[----:B----4-:R-:W-:Y:S02]  /*1090*/  IMAD.MOV R8, RZ, RZ, -R0 ;  /* 0x000000ffff087224 */ /* 0x010fe400078e0a00 */
[----:B------:R-:W-:Y:S01]  /*10a0*/  FMUL R6, R6, UR7 ;  /* 0x0000000706067c20 */ /* 0x000fe20008400000 */
[----:B------:R-:W-:Y:S02]  /*10b0*/  SHF.R.U32.HI R7, RZ, R10, R7 ;  /* 0x0000000aff077219 */ /* 0x000fe40000011607 */
[----:B------:R-:W-:Y:S01]  /*10c0*/  ISETP.NE.AND.EX P0, PT, R23, RZ, PT, P0 ;  /* 0x000000ff1700720c */ /* 0x000fe20003f05300 */
[----:B------:R2:W4:Y:S01]  /*10d0*/  F2I.U32.TRUNC.NTZ R13, R6 ;  /* 0x00000006000d7305 */ /* 0x000522000020f000 */
[----:B------:R-:W2:Y:S01]  /*10e0*/  LDC R15, c[0x0][0x148] ;  /* 0x00005200ff0f7b82 */ /* 0x000ea20000000800 */
[----:B---3--:R-:W-:-:S07]  /*10f0*/  IMAD R0, R5, R8, R4 ;  /* 0x0000000805007224 */ /* 0x008fce00078e0204 */
[----:B-1----:R-:W1:Y:S01]  /*1100*/  LDC R18, c[0x0][0x600] ;  /* 0x00018000ff127b82 */ /* 0x002e620000000800 */
[-CC-:B-----5:R-:W-:Y:S02]  /*1110*/  SHF.R.U64 R26, R14, R16.reuse, R7.reuse ;  /* 0x000000100e1a7219 */ /* 0x1a0fe40000001207 */
[----:B------:R-:W-:Y:S01]  /*1120*/  SHF.R.U32.HI R5, RZ, R16, R7 ;  /* 0x00000010ff057219 */ /* 0x000fe20000011607 */
[----:B------:R-:W-:-:S04]  /*1130*/  IMAD.MOV.U32 R7, RZ, RZ, 0x1 ;  /* 0x00000001ff077424 */ /* 0x000fc800078e00ff */
[----:B------:R-:W3:Y:S01]  /*1140*/  LDC R19, c[0x0][0x648] ;  /* 0x00019200ff137b82 */ /* 0x000ee20000000800 */
[-C--:B0-----:R-:W-:Y:S02]  /*1150*/  SHF.L.U32 R4, R9, R20.reuse, RZ ;  /* 0x0000001409047219 */ /* 0x081fe400000006ff */
[--C-:B------:R-:W-:Y:S02]  /*1160*/  SHF.R.U64 R16, R26, R20, R5.reuse ;  /* 0x000000141a107219 */ /* 0x100fe40000001205 */
[----:B------:R-:W-:Y:S02]  /*1170*/  LOP3.LUT R11, RZ, R4, RZ, 0x33, !PT ;  /* 0x00000004ff0b7212 */ /* 0x000fe400078e33ff */
[-C--:B------:R-:W-:Y:S01]  /*1180*/  SHF.R.U32.HI R5, RZ, R20.reuse, R5 ;  /* 0x00000014ff057219 */ /* 0x080fe20000011605 */
[----:B------:R-:W0:Y:S01]  /*1190*/  LDC R21, c[0x0][0x638] ;  /* 0x00018e00ff157b82 */ /* 0x000e220000000800 */
[----:B------:R-:W-:Y:S01]  /*11a0*/  SHF.L.U32 R10, R7, R20, RZ ;  /* 0x00000014070a7219 */ /* 0x000fe200000006ff */
[----:B------:R-:W-:-:S06]  /*11b0*/  IMAD.MOV.U32 R4, RZ, RZ, R16 ;  /* 0x000000ffff047224 */ /* 0x000fcc00078e0010 */
[----:B------:R-:W0:Y:S01]  /*11c0*/  LDC R24, c[0x0][0x610] ;  /* 0x00018400ff187b82 */ /* 0x000e220000000800 */
[----:B--2-4-:R-:W-:Y:S05]  /*11d0*/  @!P0 BRA `(.L_x_13) ;  /* 0x0000000000288947 */ /* 0x014fea0003800000 */
[----:B------:R-:W2:Y:S02]  /*11e0*/  LDC R9, c[0x0][0x64c] ;  /* 0x00019300ff097b82 */ /* 0x000ea40000000800 */
[----:B--2---:R-:W-:-:S05]  /*11f0*/  IADD3 R9, P0, R16, R9, RZ ;  /* 0x0000000910097210 */ /* 0x004fca0007f1e0ff */
[----:B------:R-:W-:-:S04]  /*1200*/  IMAD.X R17, RZ, RZ, R5, P0 ;  /* 0x000000ffff117224 */ /* 0x000fc800000e0605 */
[----:B------:R-:W-:-:S04]  /*1210*/  IMAD.WIDE.U32 R4, R17, R22, RZ ;  /* 0x0000001611047225 */ /* 0x000fc800078e00ff */
[----:B------:R-:W-:-:S04]  /*1220*/  IMAD.WIDE.U32 R6, P0, R9, R23, R4 ;  /* 0x0000001709067225 */ /* 0x000fc80007800004 */
[----:B------:R-:W-:-:S04]  /*1230*/  IMAD.WIDE.U32 R4, R9, R22, RZ ;  /* 0x0000001609047225 */ /* 0x000fc800078e00ff */
[----:B------:R-:W-:Y:S01]  /*1240*/  IMAD.X R9, RZ, RZ, RZ, P0 ;  /* 0x000000ffff097224 */ /* 0x000fe200000e06ff */
[----:B------:R-:W-:Y:S01]  /*1250*/  IADD3 RZ, P0, R5, R6, RZ ;  /* 0x0000000605ff7210 */ /* 0x000fe20007f1e0ff */
[----:B------:R-:W-:-:S04]  /*1260*/  IMAD.MOV.U32 R8, RZ, RZ, R7 ;  /* 0x000000ffff087224 */ /* 0x000fc800078e0007 */
[----:B------:R-:W-:-:S08]  /*1270*/  IMAD.WIDE.U32.X R4, R17, R23, R8, P0 ;  /* 0x0000001711047225 */ /* 0x000fd000000e0408 */
.L_x_13:
[----:B---3--:R-:W-:Y:S01]  /*1280*/  SHF.R.U64 R4, R4, R19, R5 ;  /* 0x0000001304047219 */ /* 0x008fe20000001205 */
[----:B-1----:R-:W-:Y:S01]  /*1290*/  VIADD R5, R18, 0xffffffff ;  /* 0xffffffff12057836 */ /* 0x002fe20000000000 */
[----:B------:R-:W-:Y:S01]  /*12a0*/  LOP3.LUT R11, R26, R11, RZ, 0xc0, !PT ;  /* 0x0000000b1a0b7212 */ /* 0x000fe200078ec0ff */
[----:B------:R-:W-:Y:S02]  /*12b0*/  IMAD.MOV R13, RZ, RZ, -R13 ;  /* 0x000000ffff0d7224 */ /* 0x000fe400078e0a0d */
[----:B------:R-:W-:Y:S01]  /*12c0*/  IMAD.MOV R6, RZ, RZ, -R4 ;  /* 0x000000ffff067224 */ /* 0x000fe200078e0a04 */
[----:B------:R-:W-:Y:S01]  /*12d0*/  LOP3.LUT R14, R14, R5, RZ, 0xc0, !PT ;  /* 0x000000050e0e7212 */ /* 0x000fe200078ec0ff */
[----:B------:R-:W-:Y:S02]  /*12e0*/  @P2 IMAD R0, R15, R13, R12 ;  /* 0x0000000d0f002224 */ /* 0x000fe400078e020c */
[----:B------:R-:W-:Y:S02]  /*12f0*/  IMAD R11, R10, R4, R11 ;  /* 0x000000040a0b7224 */ /* 0x000fe400078e020b */
[----:B0-----:R-:W-:-:S02]  /*1300*/  IMAD R5, R6, R21, R16 ;  /* 0x0000001506057224 */ /* 0x001fc400078e0210 */
[----:B------:R-:W-:Y:S02]  /*1310*/  IMAD R4, R11, R24, R0 ;  /* 0x000000180b047224 */ /* 0x000fe400078e0200 */
[----:B------:R-:W-:Y:S02]  /*1320*/  IMAD R5, R5, R18, R14 ;  /* 0x0000001205057224 */ /* 0x000fe400078e020e */
[----:B------:R-:W-:-:S03]  /*1330*/  IMAD.MOV.U32 R0, RZ, RZ, 0x1 ;  /* 0x00000001ff007424 */ /* 0x000fc600078e00ff */
[----:B------:R-:W-:Y:S02]  /*1340*/  SEL R6, R5, R4, !P2 ;  /* 0x0000000405067207 */ /* 0x000fe40005000000 */
[----:B------:R-:W-:-:S03]  /*1350*/  SEL R4, R4, R5, !P2 ;  /* 0x0000000504047207 */ /* 0x000fc60005000000 */
[----:B------:R3:W-:Y:S04]  /*1360*/  STL [R1+0x88], R6 ;  /* 0x0000880601007387 */ /* 0x0007e80000100800 */
[----:B------:R3:W-:Y:S04]  /*1370*/  STL [R1+0x78], R25 ;  /* 0x0000781901007387 */ /* 0x0007e80000100800 */
[----:B------:R3:W-:Y:S02]  /*1380*/  STL [R1+0x84], R4 ;  /* 0x0000840401007387 */ /* 0x0007e40000100800 */
.L_x_11:
[----:B------:R-:W-:Y:S05]  /*1390*/  @!P1 BRA `(.L_x_14) ;  /* 0x000000d800c49947 */ /* 0x000fea0003800000 */
[----:B------:R-:W-:-:S06]  /*13a0*/  UISETP.GT.U32.AND UP0, UPT, UR12, 0x1, UPT ;  /* 0x000000010c00788c */ /* 0x000fcc000bf04070 */
[----:B------:R-:W-:-:S13]  /*13b0*/  PLOP3.LUT P0, PT, PT, PT, UP0, 0x80, 0x0 ;  /* 0x000000000000781c */ /* 0x000fda0003f0f008 */
[----:B------:R-:W-:Y:S05]  /*13c0*/  @P0 EXIT ;  /* 0x000000000000094d */ /* 0x000fea0003800000 */
.L_x_15:
[----:B------:R-:W-:-:S08]  /*13d0*/  NOP ;  /* 0x0000000000007918 */ /* 0x000fd00000000000 */
[----:B------:R-:W4:Y:S02]  /*13e0*/  USETMAXREG.TRY_ALLOC.CTAPOOL UP0, 0xe8 ;  /* 0x000000e8000079c8 */ /* 0x000f240008000600 */
[----:B----4-:R-:W-:-:S13]  /*13f0*/  PLOP3.LUT P0, PT, PT, PT, UP0, 0x80, 0x0 ;  /* 0x000000000000781c */ /* 0x010fda0003f0f008 */
[----:B------:R-:W-:Y:S05]  /*1400*/  @!P0 BRA `(.L_x_15) ;  /* 0xfffffffc00f08947 */ /* 0x000fea000383ffff */
[----:B------:R-:W-:-:S13]  /*1410*/  LOP3.LUT P0, RZ, R0, 0xff, RZ, 0xc0, !PT ;  /* 0x000000ff00ff7812 */ /* 0x000fda000780c0ff */
[----:B------:R-:W-:Y:S05]  /*1420*/  @!P0 EXIT ;  /* 0x000000000000894d */ /* 0x000fea0003800000 */
[----:B------:R-:W4:Y:S01]  /*1430*/  S2UR UR6, SR_CgaCtaId ;  /* 0x00000000000679c3 */ /* 0x000f220000008800 */
[----:B------:R-:W-:Y:S01]  /*1440*/  SHF.R.S32.HI R0, RZ, 0x1f, R3 ;  /* 0x0000001fff007819 */ /* 0x000fe20000011403 */
[----:B------:R-:W-:Y:S01]  /*1450*/  UIADD3 UR7, UR17, -0x1, URZ ;  /* 0xffffffff11077890 */ /* 0x000fe2000fffe03f */
[----:B------:R-:W-:Y:S02]  /*1460*/  UMOV UR12, 0x400 ;  /* 0x00000400000c7882 */ /* 0x000fe40000000000 */
[CC--:B------:R-:W-:Y:S01]  /*1470*/  LEA.HI R2, R0.reuse, R3.reuse, RZ, 0x2 ;  /* 0x0000000300027211 */ /* 0x0c0fe200078f10ff */
[----:B------:R-:W-:Y:S01]  /*1480*/  UISETP.LT.AND UP0, UPT, UR14, 0x1, UPT ;  /* 0x000000010e00788c */ /* 0x000fe2000bf01270 */
[----:B------:R-:W-:Y:S01]  /*1490*/  LEA.HI R0, R0, R3, RZ, 0x5 ;  /* 0x0000000300007211 */ /* 0x000fe200078f28ff */
[----:B------:R-:W-:Y:S01]  /*14a0*/  ULOP3.LUT UR26, UR13, 0x1, URZ, 0xfc, !UPT ;  /* 0x000000010d1a7892 */ /* 0x000fe2000f8efc3f */
[--C-:B---3--:R-:W-:Y:S01]  /*14b0*/  SHF.R.S32.HI R4, RZ, 0x2, R2.reuse ;  /* 0x00000002ff047819 */ /* 0x108fe20000011402 */
[----:B------:R-:W-:Y:S01]  /*14c0*/  USEL UR16, UR14, 0x1, UP0 ;  /* 0x000000010e107887 */ /* 0x000fe20008000000 */
[----:B------:R-:W-:Y:S01]  /*14d0*/  SHF.R.S32.HI R5, RZ, 0x1f, R2 ;  /* 0x0000001fff057819 */ /* 0x000fe20000011402 */
[----:B------:R-:W-:-:S02]  /*14e0*/  UISETP.NE.AND UP0, UPT, UR7, URZ, UPT ;  /* 0x0000003f0700728c */ /* 0x000fc4000bf05270 */
[----:B------:R-:W-:Y:S01]  /*14f0*/  USHF.L.U32 UR27, UR14, 0x1, URZ ;  /* 0x000000010e1b7899 */ /* 0x000fe2000800063f */
[----:B------:R-:W-:Y:S01]  /*1500*/  LEA.HI R5, R5, R4, RZ, 0x3 ;  /* 0x0000000405057211 */ /* 0x000fe200078f18ff */
[----:B------:R-:W-:Y:S02]  /*1510*/  UIADD3 UR16, -UR16, UR14, URZ ;  /* 0x0000000e10107290 */ /* 0x000fe4000fffe13f */
[----:B------:R-:W-:Y:S01]  /*1520*/  USEL UR29, URZ, 0x1, UP0 ;  /* 0x000000013f1d7887 */ /* 0x000fe20008000000 */
[----:B------:R-:W-:Y:S01]  /*1530*/  LOP3.LUT R5, R5, 0xfffffff8, RZ, 0xc0, !PT ;  /* 0xfffffff805057812 */ /* 0x000fe200078ec0ff */
[----:B----4-:R-:W-:-:S04]  /*1540*/  ULEA UR12, UR6, UR12, 0x18 ;  /* 0x0000000c060c7291 */ /* 0x010fc8000f8ec03f */
[----:B------:R-:W-:Y:S01]  /*1550*/  IMAD.IADD R2, R4, 0x1, -R5 ;  /* 0x0000000104027824 */ /* 0x000fe200078e0a05 */
[----:B------:R-:W-:Y:S01]  /*1560*/  USHF.L.U32 UR6, UR7, 0x3, URZ ;  /* 0x0000000307067899 */ /* 0x000fe2000800063f */
[----:B------:R-:W-:Y:S01]  /*1570*/  SHF.R.S32.HI R5, RZ, 0x5, R0 ;  /* 0x00000005ff057819 */ /* 0x000fe20000011400 */
[----:B------:R-:W-:Y:S02]  /*1580*/  UIADD3 UR28, UR12, 0xc0, URZ ;  /* 0x000000c00c1c7890 */ /* 0x000fe4000fffe03f */
[----:B------:R-:W-:Y:S01]  /*1590*/  ULOP3.LUT UR6, UR6, 0x8, URZ, 0xc0, !UPT ;  /* 0x0000000806067892 */ /* 0x000fe2000f8ec03f */
[--C-:B------:R-:W-:Y:S01]  /*15a0*/  SHF.R.S32.HI R3, RZ, 0x1f, R2.reuse ;  /* 0x0000001fff037819 */ /* 0x100fe20000011402 */
[C-C-:B------:R-:W-:Y:S01]  /*15b0*/  IMAD R0, R5.reuse, -0x10, -R2.reuse ;  /* 0xfffffff005007824 */ /* 0x140fe200078e0a02 */
[----:B------:R-:W-:Y:S02]  /*15c0*/  ULEA UR17, UR17, UR28, 0x3 ;  /* 0x0000001c11117291 */ /* 0x000fe4000f8e183f */
[----:B------:R-:W-:Y:S01]  /*15d0*/  ULOP3.LUT UR30, UR6, 0x8, URZ, 0x3c, !UPT ;  /* 0x00000008061e7892 */ /* 0x000fe2000f8e3c3f */
[----:B------:R-:W-:Y:S01]  /*15e0*/  IMAD.WIDE R2, R5, 0x10, R2 ;  /* 0x0000001005027825 */ /* 0x000fe200078e0202 */
[----:B------:R-:W-:-:S03]  /*15f0*/  ULOP3.LUT UR18, UR6, 0x18, URZ, 0x3c, !UPT ;  /* 0x0000001806127892 */ /* 0x000fc6000f8e3c3f */
[----:B------:R-:W-:Y:S02]  /*1600*/  ULDC UR6, c[0x0][0x284] ;  /* 0x0000a10000067ab9 */ /* 0x000fe40000000800 */
[----:B------:R-:W-:-:S05]  /*1610*/  VIADD R0, R0, UR6 ;  /* 0x0000000600007c36 */ /* 0x000fca0008000000 */
[----:B------:R3:W-:Y:S04]  /*1620*/  STL [R1+0x8c], R0 ;  /* 0x00008c0001007387 */ /* 0x0007e80000100800 */
[----:B------:R3:W-:Y:S02]  /*1630*/  STL.64 [R1+0x90], R2 ;  /* 0x0000900201007387 */ /* 0x0007e40000100a00 */
.L_x_298:
[----:B---3--:R-:W-:Y:S01]  /*1640*/  IMAD.U32 R0, RZ, RZ, UR29 ;  /* 0x0000001dff007e24 */ /* 0x008fe2000f8e00ff */
[----:B0-2---:R-:W3:Y:S01]  /*1650*/  LDC R2, c[0x0][0x28c] ;  /* 0x0000a300ff027b82 */ /* 0x005ee20000000800 */
[----:B------:R-:W-:Y:S01]  /*1660*/  UMOV UR6, URZ ;  /* 0x0000003f00067c82 */ /* 0x000fe20008000000 */
[----:B------:R-:W-:Y:S02]  /*1670*/  UMOV UR19, UR5 ;  /* 0x0000000500137c82 */ /* 0x000fe40008000000 */
[----:B------:R-:W-:-:S04]  /*1680*/  SHF.L.U32 R0, R0, 0x1f, RZ ;  /* 0x0000001f00007819 */ /* 0x000fc800000006ff */
[----:B----4-:R-:W4:Y:S01]  /*1690*/  SYNCS.PHASECHK.TRANS64.TRYWAIT P0, [UR17+-0x8], R0 ;  /* 0xfffff800ff0075a7 */ /* 0x010f220008000151 */
[----:B---3--:R-:W-:Y:S01]  /*16a0*/  ISETP.GE.AND P1, PT, R2, 0x1, PT ;  /* 0x000000010200780c */ /* 0x008fe20003f26270 */
[----:B----4-:R-:W-:-:S12]  /*16b0*/  @!P0 BRA `(.L_x_16) ;  /* 0x000000ec00188947 */ /* 0x010fd80003800000 */
.L_x_327:
[----:B------:R4:W-:Y:S01]  /*16c0*/  STL [R1+0x74], RZ ;  /* 0x000074ff01007387 */ /* 0x0009e20000100800 */
[----:B------:R-:W-:Y:S01]  /*16d0*/  UMOV UR7, URZ ;  /* 0x0000003f00077c82 */ /* 0x000fe20008000000 */
[----:B------:R-:W-:Y:S01]  /*16e0*/  UMOV UR8, URZ ;  /* 0x0000003f00087c82 */ /* 0x000fe20008000000 */
[----:B---3--:R-:W-:Y:S01]  /*16f0*/  IMAD.MOV.U32 R0, RZ, RZ, RZ ;  /* 0x000000ffff007224 */ /* 0x008fe200078e00ff */
[----:B------:R4:W-:Y:S01]  /*1700*/  STL [R1+0x70], RZ ;  /* 0x000070ff01007387 */ /* 0x0009e20000100800 */
[----:B------:R-:W-:Y:S02]  /*1710*/  CS2R R2, SRZ ;  /* 0x0000000000027805 */ /* 0x000fe4000001ff00 */
[----:B------:R-:W-:Y:S02]  /*1720*/  CS2R R4, SRZ ;  /* 0x0000000000047805 */ /* 0x000fe4000001ff00 */
[----:B--2---:R-:W-:Y:S01]  /*1730*/  CS2R R6, SRZ ;  /* 0x0000000000067805 */ /* 0x004fe2000001ff00 */
[----:B------:R4:W-:Y:S01]  /*1740*/  STL [R1+0x6c], RZ ;  /* 0x00006cff01007387 */ /* 0x0009e20000100800 */
[----:B------:R-:W-:-:S02]  /*1750*/  CS2R R8, SRZ ;  /* 0x0000000000087805 */ /* 0x000fc4000001ff00 */
[----:B0-----:R-:W-:Y:S02]  /*1760*/  CS2R R10, SRZ ;  /* 0x00000000000a7805 */ /* 0x001fe4000001ff00 */
[----:B------:R-:W-:Y:S01]  /*1770*/  CS2R R12, SRZ ;  /* 0x00000000000c7805 */ /* 0x000fe2000001ff00 */
[----:B------:R4:W-:Y:S01]  /*1780*/  STL [R1+0x68], RZ ;  /* 0x000068ff01007387 */ /* 0x0009e20000100800 */
[----:B------:R-:W-:Y:S02]  /*1790*/  CS2R R14, SRZ ;  /* 0x00000000000e7805 */ /* 0x000fe4000001ff00 */
[----:B------:R-:W-:Y:S02]  /*17a0*/  CS2R R16, SRZ ;  /* 0x0000000000107805 */ /* 0x000fe4000001ff00 */
[----:B-1----:R-:W-:Y:S01]  /*17b0*/  CS2R R18, SRZ ;  /* 0x0000000000127805 */ /* 0x002fe2000001ff00 */
[----:B------:R4:W-:Y:S01]  /*17c0*/  STL [R1+0x64], RZ ;  /* 0x000064ff01007387 */ /* 0x0009e20000100800 */
[----:B------:R-:W-:-:S02]  /*17d0*/  CS2R R20, SRZ ;  /* 0x0000000000147805 */ /* 0x000fc4000001ff00 */
[----:B------:R-:W-:Y:S02]  /*17e0*/  CS2R R22, SRZ ;  /* 0x0000000000167805 */ /* 0x000fe4000001ff00 */
[----:B------:R-:W-:Y:S01]  /*17f0*/  CS2R R152, SRZ ;  /* 0x0000000000987805 */ /* 0x000fe2000001ff00 */
[----:B------:R4:W-:Y:S01]  /*1800*/  STL [R1+0x60], RZ ;  /* 0x000060ff01007387 */ /* 0x0009e20000100800 */
[----:B------:R-:W-:Y:S02]  /*1810*/  CS2R R154, SRZ ;  /* 0x00000000009a7805 */ /* 0x000fe4000001ff00 */
[----:B------:R-:W-:Y:S02]  /*1820*/  CS2R R156, SRZ ;  /* 0x00000000009c7805 */ /* 0x000fe4000001ff00 */
[----:B------:R-:W-:Y:S01]  /*1830*/  CS2R R158, SRZ ;  /* 0x00000000009e7805 */ /* 0x000fe2000001ff00 */
        /* <DEDUP_REMOVED lines=45> */
[----:B------:R-:W-:Y:S01]  /*1b10*/  IMAD.MOV.U32 R226, RZ, RZ, RZ ;  /* 0x000000ffffe27224 */ /* 0x000fe200078e00ff */
[----:B------:R-:W-:Y:S01]  /*1b20*/  CS2R R24, SRZ ;  /* 0x0000000000187805 */ /* 0x000fe2000001ff00 */
[----:B------:R-:W-:Y:S01]  /*1b30*/  IMAD.U32 R227, RZ, RZ, UR4 ;  /* 0x00000004ffe37e24 */ /* 0x000fe2000f8e00ff */
[----:B------:R4:W-:Y:S01]  /*1b40*/  STL [R1+0x2c], RZ ;  /* 0x00002cff01007387 */ /* 0x0009e20000100800 */
[----:B------:R-:W-:Y:S02]  /*1b50*/  CS2R R26, SRZ ;  /* 0x00000000001a7805 */ /* 0x000fe4000001ff00 */
[----:B------:R-:W-:-:S02]  /*1b60*/  CS2R R28, SRZ ;  /* 0x00000000001c7805 */ /* 0x000fc4000001ff00 */
[----:B------:R-:W-:Y:S01]  /*1b70*/  CS2R R30, SRZ ;  /* 0x00000000001e7805 */ /* 0x000fe2000001ff00 */
[----:B------:R4:W-:Y:S01]  /*1b80*/  STL [R1+0x28], RZ ;  /* 0x000028ff01007387 */ /* 0x0009e20000100800 */
[----:B------:R-:W-:Y:S02]  /*1b90*/  CS2R R32, SRZ ;  /* 0x0000000000207805 */ /* 0x000fe4000001ff00 */
[----:B------:R-:W-:Y:S02]  /*1ba0*/  CS2R R34, SRZ ;  /* 0x0000000000227805 */ /* 0x000fe4000001ff00 */
[----:B------:R-:W-:Y:S01]  /*1bb0*/  CS2R R36, SRZ ;  /* 0x0000000000247805 */ /* 0x000fe2000001ff00 */
        /* <DEDUP_REMOVED lines=36> */
[----:B------:R4:W-:Y:S01]  /*1e00*/  STL [R1], RZ ;  /* 0x000000ff01007387 */ /* 0x0009e20000100800 */
[----:B------:R-:W-:Y:S02]  /*1e10*/  CS2R R92, SRZ ;  /* 0x00000000005c7805 */ /* 0x000fe4000001ff00 */
[----:B------:R-:W-:Y:S02]  /*1e20*/  CS2R R94, SRZ ;  /* 0x00000000005e7805 */ /* 0x000fe4000001ff00 */
[----:B------:R-:W-:Y:S02]  /*1e30*/  CS2R R96, SRZ ;  /* 0x0000000000607805 */ /* 0x000fe4000001ff00 */
[----:B------:R-:W-:Y:S02]  /*1e40*/  CS2R R98, SRZ ;  /* 0x0000000000627805 */ /* 0x000fe4000001ff00 */
[----:B------:R-:W-:-:S02]  /*1e50*/  CS2R R100, SRZ ;  /* 0x0000000000647805 */ /* 0x000fc4000001ff00 */
[----:B------:R-:W-:Y:S02]  /*1e60*/  CS2R R102, SRZ ;  /* 0x0000000000667805 */ /* 0x000fe4000001ff00 */
        /* <DEDUP_REMOVED lines=23> */
[----:B------:R-:W-:Y:S01]  /*1fe0*/  CS2R R150, SRZ ;  /* 0x0000000000967805 */ /* 0x000fe2000001ff00 */
[----:B----4-:R-:W-:Y:S06]  /*1ff0*/  @!P1 BRA `(.L_x_17) ;  /* 0x0000001000749947 */ /* 0x010fec0003800000 */
[----:B------:R-:W-:-:S06]  /*2000*/  UISETP.NE.AND UP0, UPT, UR26, 0x3, UPT ;  /* 0x000000031a00788c */ /* 0x000fcc000bf05270 */
[----:B------:R-:W-:-:S13]  /*2010*/  PLOP3.LUT P1, PT, PT, PT, UP0, 0x80, 0x0 ;  /* 0x000000000000781c */ /* 0x000fda0003f2f008 */
[----:B------:R-:W-:Y:S05]  /*2020*/  @!P1 BRA `(.L_x_18) ;  /* 0x0000000000049947 */ /* 0x000fea0003800000 */
[----:B------:R-:W-:Y:S01]  /*2030*/  BPT.TRAP 0x1 ;  /* 0x000000040000795c */ /* 0x000fe20000300000 */
.L_x_18:
[----:B------:R-:W-:Y:S01]  /*2040*/  ULEA UR6, UR5, UR12, 0x3 ;  /* 0x0000000c05067291 */ /* 0x000fe2000f8e183f */
[----:B------:R-:W-:-:S05]  /*2050*/  IMAD.U32 R0, RZ, RZ, UR4 ;  /* 0x00000004ff007e24 */ /* 0x000fca000f8e00ff */
[----:B------:R-:W-:-:S04]  /*2060*/  SHF.L.U32 R0, R0, 0x1f, RZ ;  /* 0x0000001f00007819 */ /* 0x000fc800000006ff */
[----:B------:R0:W1:Y:S01]  /*2070*/  SYNCS.PHASECHK.TRANS64.TRYWAIT P0, [UR6], R0 ;  /* 0x00000000ff0075a7 */ /* 0x0000620008000146 */
[----:B------:R-:W-:Y:S05]  /*2080*/  @!P1 BRA `(.L_x_19) ;  /* 0x0000000000049947 */ /* 0x000fea0003800000 */
[----:B------:R-:W-:Y:S01]  /*2090*/  BPT.TRAP 0x1 ;  /* 0x000000040000795c */ /* 0x000fe20000300000 */
.L_x_19:
[----:B-1----:R-:W-:Y:S05]  /*20a0*/  @P0 BRA `(.L_x_20) ;  /* 0x0000000000080947 */ /* 0x002fea0003800000 */
[----:B------:R-:W1:Y:S02]  /*20b0*/  SYNCS.PHASECHK.TRANS64.TRYWAIT P0, [UR6], R0 ;  /* 0x00000000ff0075a7 */ /* 0x000e640008000146 */
[----:B-1----:R-:W-:Y:S05]  /*20c0*/  @!P0 BRA `(.L_x_21) ;  /* 0x000000e000ac8947 */ /* 0x002fea0003800000 */
.L_x_20:
[----:B------:R-:W-:Y:S01]  /*20d0*/  UIADD3 UR6, UR12, 0x180, URZ ;  /* 0x000001800c067890 */ /* 0x000fe2000fffe03f */
[----:B------:R-:W-:Y:S01]  /*20e0*/  WARPGROUP.ARRIVE ;  /* 0x00000000000079c5 */ /* 0x000fe20000000000 */
[----:B------:R-:W-:Y:S01]  /*20f0*/  UIADD3 UR7, UR12, 0xb180, URZ ;  /* 0x0000b1800c077890 */ /* 0x000fe2000fffe03f */
[----:B------:R2:W-:Y:S01]  /*2100*/  STL [R1+0x74], RZ ;  /* 0x000074ff01007387 */ /* 0x0005e20000100800 */
[----:B------:R-:W-:Y:S01]  /*2110*/  USHF.R.U32.HI UR6, URZ, 0x4, UR6 ;  /* 0x000000043f067899 */ /* 0x000fe20008011606 */
[----:B01----:R-:W-:Y:S01]  /*2120*/  IMAD.MOV.U32 R0, RZ, RZ, RZ ;  /* 0x000000ffff007224 */ /* 0x003fe200078e00ff */
[----:B------:R-:W-:Y:S01]  /*2130*/  USHF.R.U32.HI UR7, URZ, 0x4, UR7 ;  /* 0x000000043f077899 */ /* 0x000fe20008011607 */
[----:B------:R2:W-:Y:S01]  /*2140*/  STL [R1+0x70], RZ ;  /* 0x000070ff01007387 */ /* 0x0005e20000100800 */
[----:B------:R-:W-:Y:S01]  /*2150*/  ULOP3.LUT UR6, UR6, 0x3fff, URZ, 0xc0, !UPT ;  /* 0x00003fff06067892 */ /* 0x000fe2000f8ec03f */
[----:B------:R-:W-:Y:S01]  /*2160*/  CS2R R2, SRZ ;  /* 0x0000000000027805 */ /* 0x000fe2000001ff00 */
[----:B------:R-:W-:Y:S01]  /*2170*/  ULOP3.LUT UR7, UR7, 0x3fff, URZ, 0xc0, !UPT ;  /* 0x00003fff07077892 */ /* 0x000fe2000f8ec03f */
[----:B------:R2:W-:Y:S01]  /*2180*/  STL [R1+0x6c], RZ ;  /* 0x00006cff01007387 */ /* 0x0005e20000100800 */
[----:B------:R-:W-:Y:S01]  /*2190*/  ULOP3.LUT UR6, UR6, 0x10000, URZ, 0xfc, !UPT ;  /* 0x0001000006067892 */ /* 0x000fe2000f8efc3f */
[----:B------:R-:W-:Y:S01]  /*21a0*/  CS2R R4, SRZ ;  /* 0x0000000000047805 */ /* 0x000fe2000001ff00 */
[----:B------:R-:W-:Y:S01]  /*21b0*/  ULOP3.LUT UR7, UR7, 0x10000, URZ, 0xfc, !UPT ;  /* 0x0001000007077892 */ /* 0x000fe2000f8efc3f */
[----:B------:R2:W-:Y:S01]  /*21c0*/  STL [R1+0x68], RZ ;  /* 0x000068ff01007387 */ /* 0x0005e20000100800 */
[----:B------:R-:W-:Y:S01]  /*21d0*/  ULEA UR8, UR5, UR6, 0x8 ;  /* 0x0000000605087291 */ /* 0x000fe2000f8e403f */
[----:B------:R-:W-:Y:S01]  /*21e0*/  CS2R R6, SRZ ;  /* 0x0000000000067805 */ /* 0x000fe2000001ff00 */
[----:B------:R-:W-:Y:S01]  /*21f0*/  ULEA UR10, UR5, UR7, 0xa ;  /* 0x00000007050a7291 */ /* 0x000fe2000f8e503f */
[----:B------:R2:W-:Y:S01]  /*2200*/  STL [R1+0x64], RZ ;  /* 0x000064ff01007387 */ /* 0x0005e20000100800 */
[----:B------:R-:W-:Y:S01]  /*2210*/  UMOV UR9, 0x80000020 ;  /* 0x8000002000097882 */ /* 0x000fe20000000000 */
[----:B------:R-:W-:Y:S01]  /*2220*/  UMOV UR11, 0x80000020 ;  /* 0x80000020000b7882 */ /* 0x000fe20000000000 */
[----:B------:R-:W-:Y:S01]  /*2230*/  ULDC UR7, c[0x0][0x50c] ;  /* 0x0001430000077ab9 */ /* 0x000fe20000000800 */
[----:B------:R2:W-:Y:S01]  /*2240*/  STL [R1+0x60], RZ ;  /* 0x000060ff01007387 */ /* 0x0005e20000100800 */
[----:B------:R-:W-:Y:S01]  /*2250*/  UISETP.NE.AND UP0, UPT, UR7, 0x2, UPT ;  /* 0x000000020700788c */ /* 0x000fe2000bf05270 */
[----:B------:R-:W-:Y:S01]  /*2260*/  CS2R R8, SRZ ;  /* 0x0000000000087805 */ /* 0x000fe2000001ff00 */
[----:B------:R-:W-:Y:S01]  /*2270*/  UMOV UR6, 0x2 ;  /* 0x0000000200067882 */ /* 0x000fe20000000000 */
[----:B------:R-:W-:Y:S01]  /*2280*/  QGMMA.64x256x32.F32.E4M3.E4M3 R24, gdesc[UR8], RZ, !UPT ;  /* 0x03e00000081879f3 */ /* 0x000fe2000c7008ff */
[----:B------:R2:W-:Y:S01]  /*2290*/  STL [R1+0x5c], RZ ;  /* 0x00005cff01007387 */ /* 0x0005e20000100800 */
[----:B------:R-:W-:Y:S01]  /*22a0*/  USEL UR7, URZ, 0x1, UP0 ;  /* 0x000000013f077887 */ /* 0x000fe20008000000 */
[----:B------:R-:W-:Y:S01]  /*22b0*/  CS2R R10, SRZ ;  /* 0x00000000000a7805 */ /* 0x000fe2000001ff00 */
[----:B------:R-:W-:Y:S01]  /*22c0*/  UIADD3 UR8, UR8, 0x2, URZ ;  /* 0x0000000208087890 */ /* 0x000fe2000fffe03f */
[----:B------:R2:W-:Y:S01]  /*22d0*/  STL [R1+0x58], RZ ;  /* 0x000058ff01007387 */ /* 0x0005e20000100800 */
[----:B------:R-:W-:Y:S01]  /*22e0*/  UIADD3 UR10, UR10, 0x2, URZ ;  /* 0x000000020a0a7890 */ /* 0x000fe2000fffe03f */
[----:B------:R-:W-:-:S02]  /*22f0*/  CS2R R12, SRZ ;  /* 0x00000000000c7805 */ /* 0x000fc4000001ff00 */
[----:B------:R-:W-:Y:S01]  /*2300*/  ISETP.NE.AND P0, PT, RZ, UR7, PT ;  /* 0x00000007ff007c0c */ /* 0x000fe2000bf05270 */
[----:B------:R2:W-:Y:S01]  /*2310*/  STL [R1+0x54], RZ ;  /* 0x000054ff01007387 */ /* 0x0005e20000100800 */
[----:B------:R-:W-:Y:S01]  /*2320*/  UMOV UR9, 0x80000020 ;  /* 0x8000002000097882 */ /* 0x000fe20000000000 */
[----:B------:R-:W-:Y:S01]  /*2330*/  UMOV UR11, 0x80000020 ;  /* 0x80000020000b7882 */ /* 0x000fe20000000000 */
        /* <DEDUP_REMOVED lines=55> */
[----:B------:R-:W-:Y:S01]  /*26b0*/  CS2R R224, SRZ ;  /* 0x0000000000e07805 */ /* 0x000fe2000001ff00 */
[----:B------:R-:W-:Y:S01]  /*26c0*/  IMAD.MOV.U32 R226, RZ, RZ, RZ ;  /* 0x000000ffffe27224 */ /* 0x000fe200078e00ff */
[----:B------:R2:W-:Y:S04]  /*26d0*/  STL [R1+0x18], RZ ;  /* 0x000018ff01007387 */ /* 0x0005e80000100800 */
[----:B------:R2:W-:Y:S04]  /*26e0*/  STL [R1+0x14], RZ ;  /* 0x000014ff01007387 */ /* 0x0005e80000100800 */
[----:B------:R2:W-:Y:S04]  /*26f0*/  STL [R1+0x10], RZ ;  /* 0x000010ff01007387 */ /* 0x0005e80000100800 */
[----:B------:R2:W-:Y:S04]  /*2700*/  STL [R1+0xc], RZ ;  /* 0x00000cff01007387 */ /* 0x0005e80000100800 */
[----:B------:R2:W-:Y:S04]  /*2710*/  STL [R1+0x8], RZ ;  /* 0x000008ff01007387 */ /* 0x0005e80000100800 */
[----:B------:R2:W-:Y:S04]  /*2720*/  STL [R1+0x4], RZ ;  /* 0x000004ff01007387 */ /* 0x0005e80000100800 */
[----:B------:R2:W-:Y:S01]  /*2730*/  STL [R1], RZ ;  /* 0x000000ff01007387 */ /* 0x0005e20000100800 */
[----:B------:R-:W-:Y:S01]  /*2740*/  QGMMA.64x256x32.F32.E4M3.E4M3 R24, gdesc[UR8], R24, gsb0 ;  /* 0x03e00000081879f3 */ /* 0x000fe20008000818 */
[----:B------:R-:W-:Y:S05]  /*2750*/  @!P0 BRA `(.L_x_22) ;  /* 0x0000000800808947 */ /* 0x000fea0003800000 */
[----:B------:R-:W-:Y:S02]  /*2760*/  WARPGROUP.DEPBAR.LE gsb0, 0x0 ;  /* 0x00008000000079c5 */ /* 0x000fe40000010000 */
[----:B------:R-:W-:-:S01]  /*2770*/  FADD R227, RZ, R122 ;  /* 0x0000007affe37221 */ /* 0x000fc20000000000 */
[----:B------:R-:W-:Y:S01]  /*2780*/  FADD R226, RZ, R24 ;  /* 0x00000018ffe27221 */ /* 0x000fe20000000000 */
[----:B------:R-:W-:-:S01]  /*2790*/  FADD R225, RZ, R25 ;  /* 0x00000019ffe17221 */ /* 0x000fc20000000000 */
[----:B------:R-:W-:Y:S01]  /*27a0*/  FADD R224, RZ, R26 ;  /* 0x0000001affe07221 */ /* 0x000fe20000000000 */
[----:B------:R-:W-:-:S01]  /*27b0*/  FADD R223, RZ, R27 ;  /* 0x0000001bffdf7221 */ /* 0x000fc20000000000 */
[----:B------:R0:W-:Y:S01]  /*27c0*/  STL [R1], R227 ;  /* 0x000000e301007387 */ /* 0x0001e20000100800 */
[----:B------:R-:W-:-:S01]  /*27d0*/  FADD R222, RZ, R28 ;  /* 0x0000001cffde7221 */ /* 0x000fc20000000000 */
[----:B------:R-:W-:Y:S01]  /*27e0*/  FADD R221, RZ, R29 ;  /* 0x0000001dffdd7221 */ /* 0x000fe20000000000 */
[----:B------:R-:W-:-:S01]  /*27f0*/  FADD R220, RZ, R30 ;  /* 0x0000001effdc7221 */ /* 0x000fc20000000000 */
[----:B------:R-:W-:Y:S01]  /*2800*/  FADD R219, RZ, R31 ;  /* 0x0000001fffdb7221 */ /* 0x000fe20000000000 */
[----:B------:R-:W-:-:S01]  /*2810*/  FADD R218, RZ, R32 ;  /* 0x00000020ffda7221 */ /* 0x000fc20000000000 */
[----:B------:R-:W-:Y:S01]  /*2820*/  FADD R217, RZ, R33 ;  /* 0x00000021ffd97221 */ /* 0x000fe20000000000 */
[----:B------:R-:W-:-:S01]  /*2830*/  FADD R216, RZ, R34 ;  /* 0x00000022ffd87221 */ /* 0x000fc20000000000 */
[----:B------:R-:W-:Y:S01]  /*2840*/  FADD R215, RZ, R35 ;  /* 0x00000023ffd77221 */ /* 0x000fe20000000000 */
[----:B------:R-:W-:-:S01]  /*2850*/  FADD R214, RZ, R36 ;  /* 0x00000024ffd67221 */ /* 0x000fc20000000000 */
[----:B0-----:R-:W-:Y:S01]  /*2860*/  FADD R227, RZ, R123 ;  /* 0x0000007bffe37221 */ /* 0x001fe20000000000 */
[----:B------:R-:W-:-:S01]  /*2870*/  FADD R213, RZ, R37 ;  /* 0x00000025ffd57221 */ /* 0x000fc20000000000 */
[----:B------:R-:W-:Y:S01]  /*2880*/  FADD R212, RZ, R38 ;  /* 0x00000026ffd47221 */ /* 0x000fe20000000000 */
[----:B------:R-:W-:-:S01]  /*2890*/  FADD R211, RZ, R39 ;  /* 0x00000027ffd37221 */ /* 0x000fc20000000000 */
[----:B------:R-:W-:Y:S01]  /*28a0*/  FADD R210, RZ, R40 ;  /* 0x00000028ffd27221 */ /* 0x000fe20000000000 */
[----:B------:R0:W-:Y:S01]  /*28b0*/  STL [R1+0x4], R227 ;  /* 0x000004e301007387 */ /* 0x0001e20000100800 */
        /* <DEDUP_REMOVED lines=93> */
[----:B------:R-:W-:Y:S01]  /*2e90*/  UMOV UR6, URZ ;  /* 0x0000003f00067c82 */ /* 0x000fe20008000000 */
[----:B0-----:R-:W-:-:S05]  /*2ea0*/  FADD R227, RZ, R130 ;  /* 0x00000082ffe37221 */ /* 0x001fca0000000000 */
[----:B------:R0:W-:Y:S02]  /*2eb0*/  STL [R1+0x20], R227 ;  /* 0x000020e301007387 */ /* 0x0001e40000100800 */
        /* <DEDUP_REMOVED lines=42> */
.L_x_22:
[----:B------:R-:W-:-:S04]  /*3160*/  UIADD3 UR19, UR5, 0x1, URZ ;  /* 0x0000000105137890 */ /* 0x000fc8000fffe03f */
[----:B------:R-:W-:-:S04]  /*3170*/  UISETP.NE.AND UP0, UPT, UR19, 0xb, UPT ;  /* 0x0000000b1300788c */ /* 0x000fc8000bf05270 */
[----:B------:R-:W-:Y:S02]  /*3180*/  USEL UR8, URZ, 0x1, UP0 ;  /* 0x000000013f087887 */ /* 0x000fe40008000000 */
[----:B------:R-:W-:Y:S02]  /*3190*/  USEL UR19, UR19, URZ, UP0 ;  /* 0x0000003f13137287 */ /* 0x000fe40008000000 */
[----:B------:R-:W-:-:S06]  /*31a0*/  ULOP3.LUT UR8, UR4, UR8, URZ, 0x3c, !UPT ;  /* 0x0000000804087292 */ /* 0x000fcc000f8e3c3f */
[----:B0-----:R-:W-:Y:S01]  /*31b0*/  IMAD.U32 R227, RZ, RZ, UR8 ;  /* 0x00000008ffe37e24 */ /* 0x001fe2000f8e00ff */
[----:B------:R-:W-:-:S06]  /*31c0*/  UMOV UR8, 0x1 ;  /* 0x0000000100087882 */ /* 0x000fcc0000000000 */
.L_x_17:
[----:B------:R-:W-:-:S06]  /*31d0*/  UISETP.GE.AND UP0, UPT, UR16, 0x1, UPT ;  /* 0x000000011000788c */ /* 0x000fcc000bf06270 */
[----:B------:R-:W-:-:S13]  /*31e0*/  PLOP3.LUT P0, PT, PT, PT, UP0, 0x80, 0x0 ;  /* 0x000000000000781c */ /* 0x000fda0003f0f008 */
[----:B------:R-:W-:Y:S05]  /*31f0*/  @!P0 BRA `(.L_x_23) ;  /* 0x0000001000848947 */ /* 0x000fea0003800000 */
[----:B------:R-:W-:Y:S01]  /*3200*/  IMAD.U32 R228, RZ, RZ, UR16 ;  /* 0x00000010ffe47e24 */ /* 0x000fe2000f8e00ff */
[----:B------:R-:W-:Y:S01]  /*3210*/  UMOV UR31, UR5 ;  /* 0x00000005001f7c82 */ /* 0x000fe20008000000 */
[----:B------:R-:W-:-:S05]  /*3220*/  ULDC UR32, c[0x0][0x50c] ;  /* 0x0001430000207ab9 */ /* 0x000fca0000000800 */
.L_x_31:
[----:B------:R-:W-:-:S06]  /*3230*/  UISETP.NE.AND UP0, UPT, UR26, 0x3, UPT ;  /* 0x000000031a00788c */ /* 0x000fcc000bf05270 */
[----:B------:R-:W-:-:S13]  /*3240*/  PLOP3.LUT P1, PT, PT, PT, UP0, 0x80, 0x0 ;  /* 0x000000000000781c */ /* 0x000fda0003f2f008 */
[----:B01----:R-:W-:Y:S05]  /*3250*/  @!P1 BRA `(.L_x_24) ;  /* 0x0000000000049947 */ /* 0x003fea0003800000 */
[----:B------:R-:W-:Y:S01]  /*3260*/  BPT.TRAP 0x1 ;  /* 0x000000040000795c */ /* 0x000fe20000300000 */
.L_x_24:
[----:B------:R-:W-:Y:S01]  /*3270*/  ULEA UR9, UR19, UR12, 0x3 ;  /* 0x0000000c13097291 */ /* 0x000fe2000f8e183f */
[----:B------:R-:W-:-:S08]  /*3280*/  SHF.L.U32 R229, R227, 0x1f, RZ ;  /* 0x0000001fe3e57819 */ /* 0x000fd000000006ff */
[----:B------:R0:W1:Y:S01]  /*3290*/  SYNCS.PHASECHK.TRANS64.TRYWAIT P0, [UR9], R229 ;  /* 0x000000e5ff0075a7 */ /* 0x0000620008000149 */
[----:B------:R-:W-:Y:S05]  /*32a0*/  @!P1 BRA `(.L_x_25) ;  /* 0x0000000000049947 */ /* 0x000fea0003800000 */
[----:B------:R-:W-:Y:S01]  /*32b0*/  BPT.TRAP 0x1 ;  /* 0x000000040000795c */ /* 0x000fe20000300000 */
.L_x_25:
[----:B-1----:R-:W-:Y:S05]  /*32c0*/  @P0 BRA `(.L_x_26) ;  /* 0x0000000000080947 */ /* 0x002fea0003800000 */
[----:B------:R-:W1:Y:S02]  /*32d0*/  SYNCS.PHASECHK.TRANS64.TRYWAIT P0, [UR9], R229 ;  /* 0x000000e5ff0075a7 */ /* 0x000e640008000149 */
[----:B-1----:R-:W-:Y:S05]  /*32e0*/  @!P0 BRA `(.L_x_27) ;  /* 0x000000d0003c8947 */ /* 0x002fea0003800000 */
.L_x_26:
[----:B------:R-:W-:Y:S01]  /*32f0*/  UIADD3 UR9, UR12, 0x180, URZ ;  /* 0x000001800c097890 */ /* 0x000fe2000fffe03f */
[----:B------:R-:W-:Y:S01]  /*3300*/  WARPGROUP.ARRIVE ;  /* 0x00000000000079c5 */ /* 0x000fe20000000000 */
[----:B------:R-:W-:Y:S02]  /*3310*/  UIADD3 UR10, UR12, 0xb180, URZ ;  /* 0x0000b1800c0a7890 */ /* 0x000fe4000fffe03f */
[----:B------:R-:W-:Y:S02]  /*3320*/  UISETP.NE.AND UP0, UPT, UR7, URZ, UPT ;  /* 0x0000003f0700728c */ /* 0x000fe4000bf05270 */
[----:B------:R-:W-:Y:S02]  /*3330*/  USHF.R.U32.HI UR9, URZ, 0x4, UR9 ;  /* 0x000000043f097899 */ /* 0x000fe40008011609 */
[----:B------:R-:W-:Y:S02]  /*3340*/  USHF.R.U32.HI UR10, URZ, 0x4, UR10 ;  /* 0x000000043f0a7899 */ /* 0x000fe4000801160a */
[----:B------:R-:W-:-:S02]  /*3350*/  USEL UR8, UR8, URZ, !UP0 ;  /* 0x0000003f08087287 */ /* 0x000fc4000c000000 */
[----:B------:R-:W-:Y:S02]  /*3360*/  ULOP3.LUT UR9, UR9, 0x3fff, URZ, 0xc0, !UPT ;  /* 0x00003fff09097892 */ /* 0x000fe4000f8ec03f */
[----:B------:R-:W-:Y:S02]  /*3370*/  ULOP3.LUT UR10, UR10, 0x3fff, URZ, 0xc0, !UPT ;  /* 0x00003fff0a0a7892 */ /* 0x000fe4000f8ec03f */
[----:B------:R-:W-:Y:S02]  /*3380*/  UISETP.NE.U32.AND UP0, UPT, UR8, URZ, UPT ;  /* 0x0000003f0800728c */ /* 0x000fe4000bf05070 */
[----:B------:R-:W-:Y:S02]  /*3390*/  ULOP3.LUT UR8, UR9, 0x10000, URZ, 0xfc, !UPT ;  /* 0x0001000009087892 */ /* 0x000fe4000f8efc3f */
[----:B------:R-:W-:Y:S02]  /*33a0*/  ULOP3.LUT UR10, UR10, 0x10000, URZ, 0xfc, !UPT ;  /* 0x000100000a0a7892 */ /* 0x000fe4000f8efc3f */
[----:B------:R-:W-:-:S02]  /*33b0*/  ULEA UR8, UR19, UR8, 0x8 ;  /* 0x0000000813087291 */ /* 0x000fc4000f8e403f */
[----:B------:R-:W-:Y:S01]  /*33c0*/  ULEA UR10, UR19, UR10, 0xa ;  /* 0x0000000a130a7291 */ /* 0x000fe2000f8e503f */
[----:B------:R-:W-:Y:S01]  /*33d0*/  UMOV UR9, 0x80000020 ;  /* 0x8000002000097882 */ /* 0x000fe20000000000 */
[----:B------:R-:W-:Y:S01]  /*33e0*/  UMOV UR11, 0x80000020 ;  /* 0x80000020000b7882 */ /* 0x000fe20000000000 */
[----:B------:R-:W-:-:S06]  /*33f0*/  UIADD3 UR6, UR6, 0x2, URZ ;  /* 0x0000000206067890 */ /* 0x000fcc000fffe03f */
[----:B------:R-:W-:Y:S01]  /*3400*/  QGMMA.64x256x32.F32.E4M3.E4M3 R24, gdesc[UR8], R24, UP0 ;  /* 0x03e00000081879f3 */ /* 0x000fe2000bf00818 */
[----:B------:R-:W-:Y:S02]  /*3410*/  UIADD3 UR8, UR8, 0x2, URZ ;  /* 0x0000000208087890 */ /* 0x000fe4000fffe03f */
[----:B------:R-:W-:Y:S01]  /*3420*/  UIADD3 UR10, UR10, 0x2, URZ ;  /* 0x000000020a0a7890 */ /* 0x000fe2000fffe03f */
[----:B------:R-:W-:Y:S01]  /*3430*/  UMOV UR9, 0x80000020 ;  /* 0x8000002000097882 */ /* 0x000fe20000000000 */
[----:B------:R-:W-:Y:S01]  /*3440*/  UMOV UR11, 0x80000020 ;  /* 0x80000020000b7882 */ /* 0x000fe20000000000 */
[----:B------:R-:W-:-:S04]  /*3450*/  UISETP.NE.AND UP0, UPT, UR6, UR32, UPT ;  /* 0x000000200600728c */ /* 0x000fc8000bf05270 */
[----:B------:R-:W-:-:S06]  /*3460*/  USEL UR7, URZ, 0x1, UP0 ;  /* 0x000000013f077887 */ /* 0x000fcc0008000000 */
[----:B------:R-:W-:-:S12]  /*3470*/  ISETP.NE.AND P0, PT, RZ, UR7, PT ;  /* 0x00000007ff007c0c */ /* 0x000fd8000bf05270 */
[----:B------:R-:W-:Y:S03]  /*3480*/  QGMMA.64x256x32.F32.E4M3.E4M3 R24, gdesc[UR8], R24, gsb0 ;  /* 0x03e00000081879f3 */ /* 0x000fe60008000818 */
[----:B------:R-:W-:Y:S02]  /*3490*/  WARPGROUP.DEPBAR.LE gsb0, 0x1 ;  /* 0x00008000000079c5 */ /* 0x000fe40000010100 */
[----:B------:R-:W-:Y:S05]  /*34a0*/  @!P0 BRA `(.L_x_28) ;  /* 0x0000000c00808947 */ /* 0x000fea0003800000 */
[----:B------:R-:W-:Y:S02]  /*34b0*/  WARPGROUP.DEPBAR.LE gsb0, 0x0 ;  /* 0x00008000000079c5 */ /* 0x000fe40000010000 */
[----:B------:R-:W-:-:S01]  /*34c0*/  FADD R226, R24, R226 ;  /* 0x000000e218e27221 */ /* 0x000fc20000000000 */
[----:B------:R-:W-:Y:S01]  /*34d0*/  FADD R225, R25, R225 ;  /* 0x000000e119e17221 */ /* 0x000fe20000000000 */
[----:B------:R1:W-:Y:S01]  /*34e0*/  STL [R1+0x9c], R227 ;  /* 0x00009ce301007387 */ /* 0x0003e20000100800 */
[----:B------:R-:W-:-:S01]  /*34f0*/  FADD R224, R26, R224 ;  /* 0x000000e01ae07221 */ /* 0x000fc20000000000 */
[----:B------:R-:W-:Y:S01]  /*3500*/  FADD R223, R27, R223 ;  /* 0x000000df1bdf7221 */ /* 0x000fe20000000000 */
[----:B------:R-:W-:-:S01]  /*3510*/  FADD R222, R28, R222 ;  /* 0x000000de1cde7221 */ /* 0x000fc20000000000 */
[----:B------:R-:W-:Y:S01]  /*3520*/  FADD R221, R29, R221 ;  /* 0x000000dd1ddd7221 */ /* 0x000fe20000000000 */
[----:B-1----:R-:W3:Y:S04]  /*3530*/  LDL.LU R227, [R1+0x30] ;  /* 0x0000300001e37983 */ /* 0x002ee80000300800 */
[----:B------:R1:W-:Y:S01]  /*3540*/  STL [R1+0xa0], R226 ;  /* 0x0000a0e201007387 */ /* 0x0003e20000100800 */
[----:B------:R-:W-:-:S01]  /*3550*/  FADD R220, R30, R220 ;  /* 0x000000dc1edc7221 */ /* 0x000fc20000000000 */
[----:B------:R-:W-:-:S02]  /*3560*/  FADD R219, R31, R219 ;  /* 0x000000db1fdb7221 */ /* 0x000fc40000000000 */
[----:B-1----:R-:W4:Y:S04]  /*3570*/  LDL.LU R226, [R1+0x2c] ;  /* 0x00002c0001e27983 */ /* 0x002f280000300800 */
[----:B------:R1:W-:Y:S01]  /*3580*/  STL [R1+0xa4], R225 ;  /* 0x0000a4e101007387 */ /* 0x0003e20000100800 */
[----:B------:R-:W-:-:S03]  /*3590*/  FADD R218, R32, R218 ;  /* 0x000000da20da7221 */ /* 0x000fc60000000000 */
[----:B-1----:R-:W2:Y:S04]  /*35a0*/  LDL.LU R225, [R1+0x28] ;  /* 0x0000280001e17983 */ /* 0x002ea80000300800 */
        /* <DEDUP_REMOVED lines=9> */
[----:B------:R1:W-:Y:S04]  /*3640*/  STL [R1+0xb4], R221 ;  /* 0x0000b4dd01007387 */ /* 0x0003e80000100800 */
        /* <DEDUP_REMOVED lines=12> */
[----:B-1----:R-:W2:Y:S01]  /*3710*/  LDL.LU R215, [R1] ;  /* 0x0000000001d77983 */ /* 0x002ea20000300800 */
[----:B------:R-:W-:-:S01]  /*3720*/  FADD R214, R36, R214 ;  /* 0x000000d624d67221 */ /* 0x000fc20000000000 */
[----:B------:R-:W-:Y:S01]  /*3730*/  FADD R213, R37, R213 ;  /* 0x000000d525d57221 */ /* 0x000fe20000000000 */
[----:B------:R-:W-:-:S01]  /*3740*/  FADD R212, R38, R212 ;  /* 0x000000d426d47221 */ /* 0x000fc20000000000 */
[----:B------:R-:W-:Y:S01]  /*3750*/  FADD R211, R39, R211 ;  /* 0x000000d327d37221 */ /* 0x000fe20000000000 */
[----:B------:R-:W-:-:S01]  /*3760*/  FADD R210, R40, R210 ;  /* 0x000000d228d27221 */ /* 0x000fc20000000000 */
[----:B------:R-:W-:Y:S01]  /*3770*/  STL [R1+0xd0], R214 ;  /* 0x0000d0d601007387 */ /* 0x000fe20000100800 */
        /* <DEDUP_REMOVED lines=11> */
[----:B------:R1:W-:Y:S01]  /*3830*/  STL [R1+0xdc], R211 ;  /* 0x0000dcd301007387 */ /* 0x0003e20000100800 */
[----:B------:R-:W-:-:S01]  /*3840*/  FADD R200, R50, R200 ;  /* 0x000000c832c87221 */ /* 0x000fc20000000000 */
[----:B------:R-:W-:Y:S01]  /*3850*/  FADD R199, R51, R199 ;  /* 0x000000c733c77221 */ /* 0x000fe20000000000 */
        /* <DEDUP_REMOVED lines=69> */
[----:B-----5:R-:W-:Y:S01]  /*3cb0*/  FADD R0, R121, R0 ;  /* 0x0000000079007221 */ /* 0x020fe20000000000 */
[----:B---3--:R-:W-:-:S01]  /*3cc0*/  FADD R227, R134, R227 ;  /* 0x000000e386e37221 */ /* 0x008fc20000000000 */
[----:B----4-:R-:W-:Y:S01]  /*3cd0*/  FADD R226, R133, R226 ;  /* 0x000000e285e27221 */ /* 0x010fe20000000000 */
[----:B--2---:R-:W-:-:S01]  /*3ce0*/  FADD R225, R132, R225 ;  /* 0x000000e184e17221 */ /* 0x004fc20000000000 */
        /* <DEDUP_REMOVED lines=9> */
[----:B------:R-:W-:-:S05]  /*3d80*/  FADD R215, R122, R215 ;  /* 0x000000d77ad77221 */ /* 0x000fca0000000000 */
[----:B------:R2:W-:Y:S04]  /*3d90*/  STL [R1], R215 ;  /* 0x000000d701007387 */ /* 0x0005e80000100800 */
[----:B------:R3:W-:Y:S04]  /*3da0*/  STL [R1+0x4], R216 ;  /* 0x000004d801007387 */ /* 0x0007e80000100800 */
        /* <DEDUP_REMOVED lines=8> */
[----:B-1----:R-:W4:Y:S04]  /*3e30*/  LDL.LU R211, [R1+0x34] ;  /* 0x0000340001d37983 */ /* 0x002f280000300800 */
[----:B------:R1:W-:Y:S04]  /*3e40*/  STL [R1+0x28], R225 ;  /* 0x000028e101007387 */ /* 0x0003e80000100800 */
[----:B------:R-:W4:Y:S04]  /*3e50*/  LDL.LU R212, [R1+0x38] ;  /* 0x0000380001d47983 */ /* 0x000f280000300800 */
[----:B------:R1:W-:Y:S04]  /*3e60*/  STL [R1+0x2c], R226 ;  /* 0x00002ce201007387 */ /* 0x0003e80000100800 */
[----:B------:R-:W4:Y:S04]  /*3e70*/  LDL.LU R213, [R1+0x3c] ;  /* 0x00003c0001d57983 */ /* 0x000f280000300800 */
[----:B------:R1:W-:Y:S04]  /*3e80*/  STL [R1+0x30], R227 ;  /* 0x000030e301007387 */ /* 0x0003e80000100800 */
[----:B------:R-:W4:Y:S04]  /*3e90*/  LDL.LU R214, [R1+0x40] ;  /* 0x0000400001d67983 */ /* 0x000f280000300800 */
[----:B--2---:R-:W2:Y:S04]  /*3ea0*/  LDL.LU R215, [R1+0x44] ;  /* 0x0000440001d77983 */ /* 0x004ea80000300800 */
[----:B---3--:R-:W3:Y:S04]  /*3eb0*/  LDL.LU R216, [R1+0x48] ;  /* 0x0000480001d87983 */ /* 0x008ee80000300800 */
[----:B----4-:R-:W4:Y:S04]  /*3ec0*/  LDL.LU R217, [R1+0x4c] ;  /* 0x00004c0001d97983 */ /* 0x010f280000300800 */
[----:B0-----:R-:W4:Y:S04]  /*3ed0*/  LDL.LU R218, [R1+0x50] ;  /* 0x0000500001da7983 */ /* 0x001f280000300800 */
[----:B------:R-:W4:Y:S04]  /*3ee0*/  LDL.LU R219, [R1+0x54] ;  /* 0x0000540001db7983 */ /* 0x000f280000300800 */
[----:B------:R-:W4:Y:S04]  /*3ef0*/  LDL.LU R220, [R1+0x58] ;  /* 0x0000580001dc7983 */ /* 0x000f280000300800 */
[----:B------:R-:W4:Y:S04]  /*3f00*/  LDL.LU R221, [R1+0x5c] ;  /* 0x00005c0001dd7983 */ /* 0x000f280000300800 */
[----:B------:R-:W4:Y:S04]  /*3f10*/  LDL.LU R222, [R1+0x60] ;  /* 0x0000600001de7983 */ /* 0x000f280000300800 */
[----:B------:R-:W4:Y:S04]  /*3f20*/  LDL.LU R223, [R1+0x64] ;  /* 0x0000640001df7983 */ /* 0x000f280000300800 */
[----:B------:R-:W4:Y:S04]  /*3f30*/  LDL.LU R224, [R1+0x68] ;  /* 0x0000680001e07983 */ /* 0x000f280000300800 */
[----:B-1----:R-:W4:Y:S04]  /*3f40*/  LDL.LU R225, [R1+0x6c] ;  /* 0x00006c0001e17983 */ /* 0x002f280000300800 */
[----:B------:R-:W4:Y:S04]  /*3f50*/  LDL.LU R226, [R1+0x70] ;  /* 0x0000700001e27983 */ /* 0x000f280000300800 */
[----:B------:R-:W4:Y:S01]  /*3f60*/  LDL.LU R227, [R1+0x74] ;  /* 0x0000740001e37983 */ /* 0x000f220000300800 */
[----:B------:R-:W-:-:S05]  /*3f70*/  FADD R211, R135, R211 ;  /* 0x000000d387d37221 */ /* 0x000fca0000000000 */
[----:B------:R0:W-:Y:S01]  /*3f80*/  STL [R1+0x34], R211 ;  /* 0x000034d301007387 */ /* 0x0001e20000100800 */
[----:B------:R-:W-:-:S03]  /*3f90*/  FADD R212, R136, R212 ;  /* 0x000000d488d47221 */ /* 0x000fc60000000000 */
[----:B0-----:R1:W5:Y:S01]  /*3fa0*/  LDL.LU R211, [R1+0xdc] ;  /* 0x0000dc0001d37983 */ /* 0x0013620000300800 */
[----:B------:R-:W-:-:S03]  /*3fb0*/  FADD R213, R137, R213 ;  /* 0x000000d589d57221 */ /* 0x000fc60000000000 */
[----:B------:R0:W-:Y:S01]  /*3fc0*/  STL [R1+0x38], R212 ;  /* 0x000038d401007387 */ /* 0x0001e20000100800 */
[----:B------:R-:W-:-:S01]  /*3fd0*/  FADD R214, R138, R214 ;  /* 0x000000d68ad67221 */ /* 0x000fc20000000000 */
[----:B--2---:R-:W-:Y:S02]  /*3fe0*/  FADD R215, R139, R215 ;  /* 0x000000d78bd77221 */ /* 0x004fe40000000000 */
[----:B0-----:R1:W5:Y:S01]  /*3ff0*/  LDL.LU R212, [R1+0xd8] ;  /* 0x0000d80001d47983 */ /* 0x0013620000300800 */
[----:B---3--:R-:W-:-:S03]  /*4000*/  FADD R216, R140, R216 ;  /* 0x000000d88cd87221 */ /* 0x008fc60000000000 */
[----:B------:R0:W-:Y:S01]  /*4010*/  STL [R1+0x3c], R213 ;  /* 0x00003cd501007387 */ /* 0x0001e20000100800 */
[----:B----4-:R-:W-:-:S03]  /*4020*/  FADD R217, R141, R217 ;  /* 0x000000d98dd97221 */ /* 0x010fc60000000000 */
[----:B0-----:R1:W5:Y:S01]  /*4030*/  LDL.LU R213, [R1+0xd4] ;  /* 0x0000d40001d57983 */ /* 0x0013620000300800 */
[----:B------:R-:W-:-:S03]  /*4040*/  FADD R218, R142, R218 ;  /* 0x000000da8eda7221 */ /* 0x000fc60000000000 */
[----:B------:R0:W-:Y:S01]  /*4050*/  STL [R1+0x40], R214 ;  /* 0x000040d601007387 */ /* 0x0001e20000100800 */
[----:B------:R-:W-:-:S01]  /*4060*/  FADD R219, R143, R219 ;  /* 0x000000db8fdb7221 */ /* 0x000fc20000000000 */
[----:B------:R-:W-:Y:S02]  /*4070*/  FADD R220, R144, R220 ;  /* 0x000000dc90dc7221 */ /* 0x000fe40000000000 */
[----:B0-----:R1:W5:Y:S04]  /*4080*/  LDL.LU R214, [R1+0xd0] ;  /* 0x0000d00001d67983 */ /* 0x0013680000300800 */
[----:B------:R0:W-:Y:S01]  /*4090*/  STL [R1+0x44], R215 ;  /* 0x000044d701007387 */ /* 0x0001e20000100800 */
[----:B------:R-:W-:-:S01]  /*40a0*/  FADD R221, R145, R221 ;  /* 0x000000dd91dd7221 */ /* 0x000fc20000000000 */
[----:B------:R-:W-:-:S02]  /*40b0*/  FADD R222, R146, R222 ;  /* 0x000000de92de7221 */ /* 0x000fc40000000000 */
[----:B0-----:R1:W5:Y:S04]  /*40c0*/  LDL.LU R215, [R1+0xcc] ;  /* 0x0000cc0001d77983 */ /* 0x0013680000300800 */
[----:B------:R0:W-:Y:S01]  /*40d0*/  STL [R1+0x48], R216 ;  /* 0x000048d801007387 */ /* 0x0001e20000100800 */
[----:B------:R-:W-:-:S03]  /*40e0*/  FADD R223, R147, R223 ;  /* 0x000000df93df7221 */ /* 0x000fc60000000000 */
        /* <DEDUP_REMOVED lines=13> */
[----:B------:R0:W-:Y:S04]  /*41c0*/  STL [R1+0x5c], R221 ;  /* 0x00005cdd01007387 */ /* 0x0001e80000100800 */
        /* <DEDUP_REMOVED lines=12> */
[----:B0-----:R1:W5:Y:S01]  /*4290*/  LDL.LU R227, [R1+0x9c] ;  /* 0x00009c0001e37983 */ /* 0x0013620000300800 */
[----:B------:R-:W-:-:S05]  /*42a0*/  UMOV UR6, URZ ;  /* 0x0000003f00067c82 */ /* 0x000fca0008000000 */
.L_x_28:
[----:B------:R-:W-:Y:S05]  /*42b0*/  @!P1 BRA `(.L_x_29) ;  /* 0x0000000000049947 */ /* 0x000fea0003800000 */
[----:B------:R-:W-:Y:S01]  /*42c0*/  BPT.TRAP 0x1 ;  /* 0x000000040000795c */ /* 0x000fe20000300000 */
.L_x_29:
[----:B------:R-:W-:Y:S02]  /*42d0*/  UISETP.GT.U32.AND UP0, UPT, UR13, 0x1, UPT ;  /* 0x000000010d00788c */ /* 0x000fe4000bf04070 */
[----:B------:R-:W-:-:S04]  /*42e0*/  ULEA UR8, UR31, UR12, 0x3 ;  /* 0x0000000c1f087291 */ /* 0x000fc8000f8e183f */
[----:B------:R-:W-:Y:S01]  /*42f0*/  UIADD3 UR8, UR8, 0x58, URZ ;  /* 0x0000005808087890 */ /* 0x000fe2000fffe03f */
[----:B------:R-:W-:-:S03]  /*4300*/  PLOP3.LUT P0, PT, PT, PT, UP0, 0x80, 0x0 ;  /* 0x000000000000781c */ /* 0x000fc60003f0f008 */
[----:B------:R-:W-:-:S09]  /*4310*/  UPRMT UR8, URZ, 0x654, UR8 ;  /* 0x000006543f087896 */ /* 0x000fd20008000008 */
[----:B------:R-:W-:Y:S01]  /*4320*/  SYNCS.ARRIVE.TRANS64.RED.A1T0 RZ, [UR8], RZ ;  /* 0x000000ffffff79a7 */ /* 0x000fe20008100408 */
[----:B------:R-:W-:Y:S05]  /*4330*/  @P0 BRA `(.L_x_30) ;  /* 0x0000000000040947 */ /* 0x000fea0003800000 */
[----:B------:R-:W-:Y:S01]  /*4340*/  BPT.TRAP 0x1 ;  /* 0x000000040000795c */ /* 0x000fe20000300000 */
.L_x_30:
[----:B------:R-:W-:Y:S01]  /*4350*/  UIADD3 UR19, UR19, 0x1, URZ ;  /* 0x0000000113137890 */ /* 0x000fe2000fffe03f */
[C---:B------:R-:W-:Y:S01]  /*4360*/  ISETP.GT.AND P0, PT, R228.reuse, 0x1, PT ;  /* 0x00000001e400780c */ /* 0x040fe20003f04270 */
[----:B------:R-:W-:Y:S01]  /*4370*/  UIADD3 UR31, UR31, 0x1, URZ ;  /* 0x000000011f1f7890 */ /* 0x000fe2000fffe03f */
[----:B------:R-:W-:Y:S01]  /*4380*/  VIADD R228, R228, 0xffffffff ;  /* 0xffffffffe4e47836 */ /* 0x000fe20000000000 */
[----:B------:R-:W-:Y:S02]  /*4390*/  UISETP.NE.AND UP0, UPT, UR19, 0xb, UPT ;  /* 0x0000000b1300788c */ /* 0x000fe4000bf05270 */
[----:B------:R-:W-:Y:S02]  /*43a0*/  UISETP.NE.AND UP1, UPT, UR31, 0xb, UPT ;  /* 0x0000000b1f00788c */ /* 0x000fe4000bf25270 */
[----:B------:R-:W-:Y:S02]  /*43b0*/  USEL UR8, URZ, 0x1, UP0 ;  /* 0x000000013f087887 */ /* 0x000fe40008000000 */
[----:B------:R-:W-:-:S02]  /*43c0*/  USEL UR19, UR19, URZ, UP0 ;  /* 0x0000003f13137287 */ /* 0x000fc40008000000 */
[----:B------:R-:W-:Y:S02]  /*43d0*/  USEL UR31, UR31, URZ, UP1 ;  /* 0x0000003f1f1f7287 */ /* 0x000fe40008800000 */
[----:B-----5:R-:W-:Y:S01]  /*43e0*/  LOP3.LUT R227, R227, UR8, RZ, 0x3c, !PT ;  /* 0x00000008e3e37c12 */ /* 0x020fe2000f8e3cff */
[----:B------:R-:W-:Y:S01]  /*43f0*/  UMOV UR8, 0x1 ;  /* 0x0000000100087882 */ /* 0x000fe20000000000 */
[----:B------:R-:W-:Y:S08]  /*4400*/  @P0 BRA `(.L_x_31) ;  /* 0xffffffec00880947 */ /* 0x000ff0000383ffff */
.L_x_23:
[----:B------:R-:W-:-:S04]  /*4410*/  UISETP.NE.AND UP0, UPT, UR6, URZ, UPT ;  /* 0x0000003f0600728c */ /* 0x000fc8000bf05270 */
[----:B------:R-:W-:-:S06]  /*4420*/  USEL UR6, URZ, 0x1, !UP0 ;  /* 0x000000013f067887 */ /* 0x000fcc000c000000 */
[----:B------:R-:W-:-:S13]  /*4430*/  ISETP.NE.AND P0, PT, RZ, UR6, PT ;  /* 0x00000006ff007c0c */ /* 0x000fda000bf05270 */
[----:B------:R-:W-:Y:S05]  /*4440*/  @!P0 BRA `(.L_x_32) ;  /* 0x0000000c00dc8947 */ /* 0x000fea0003800000 */
[----:B------:R-:W3:Y:S04]  /*4450*/  LDL.LU R227, [R1+0x74] ;  /* 0x0000740001e37983 */ /* 0x000ee80000300800 */
[----:B---3--:R3:W-:Y:S04]  /*4460*/  STL [R1+0x9c], R227 ;  /* 0x00009ce301007387 */ /* 0x0087e80000100800 */
[----:B---3--:R-:W3:Y:S04]  /*4470*/  LDL.LU R227, [R1+0x70] ;  /* 0x0000700001e37983 */ /* 0x008ee80000300800 */
        /* <DEDUP_REMOVED lines=55> */
[----:B---3--:R-:W3:Y:S01]  /*47f0*/  LDL.LU R227, [R1] ;  /* 0x0000000001e37983 */ /* 0x008ee20000300800 */
[----:B------:R-:W-:-:S02]  /*4800*/  WARPGROUP.DEPBAR.LE gsb0, 0x0 ;  /* 0x00008000000079c5 */ /* 0x000fc40000010000 */
[----:B------:R-:W-:Y:S01]  /*4810*/  FADD R226, R24, R226 ;  /* 0x000000e218e27221 */ /* 0x000fe20000000000 */
        /* <DEDUP_REMOVED lines=97> */
[----:B---3--:R-:W-:-:S05]  /*4e30*/  FADD R227, R122, R227 ;  /* 0x000000e37ae37221 */ /* 0x008fca0000000000 */
[----:B------:R3:W-:Y:S04]  /*4e40*/  STL [R1], R227 ;  /* 0x000000e301007387 */ /* 0x0007e80000100800 */
[----:B---3--:R-:W3:Y:S02]  /*4e50*/  LDL.LU R227, [R1+0x10c] ;  /* 0x00010c0001e37983 */ /* 0x008ee40000300800 */
[----:B---3--:R-:W-:-:S05]  /*4e60*/  FADD R227, R123, R227 ;  /* 0x000000e37be37221 */ /* 0x008fca0000000000 */
[----:B------:R3:W-:Y:S04]  /*4e70*/  STL [R1+0x4], R227 ;  /* 0x000004e301007387 */ /* 0x0007e80000100800 */
        /* <DEDUP_REMOVED lines=83> */
[----:B------:R3:W-:Y:S02]  /*53b0*/  STL [R1+0x74], R227 ;  /* 0x000074e301007387 */ /* 0x0007e40000100800 */
.L_x_32:
[----:B---3--:R-:W-:-:S04]  /*53c0*/  IMAD.U32 R227, RZ, RZ, UR30 ;  /* 0x0000001effe37e24 */ /* 0x008fc8000f8e00ff */
[----:B------:R3:W-:Y:S01]  /*53d0*/  SYNCS.ARRIVE.TRANS64.A1T0 RZ, [R227+UR28], RZ ;  /* 0x000000ffe3ff79a7 */ /* 0x0007e2000810001c */
[----:B------:R-:W-:Y:S02]  /*53e0*/  WARPGROUP.DEPBAR.LE gsb0, 0x0 ;  /* 0x00008000000079c5 */ /* 0x000fe40000010000 */
[----:B------:R-:W4:Y:S02]  /*53f0*/  LDC R24, c[0x0][0x28c] ;  /* 0x0000a300ff187b82 */ /* 0x000f240000000800 */
[----:B----4-:R-:W-:-:S13]  /*5400*/  ISETP.GE.AND P0, PT, R24, 0x1, PT ;  /* 0x000000011800780c */ /* 0x010fda0003f06270 */
[----:B---3--:R-:W-:Y:S05]  /*5410*/  @!P0 BRA `(.L_x_33) ;  /* 0x0000000000408947 */ /* 0x008fea0003800000 */
[----:B------:R-:W-:-:S06]  /*5420*/  UISETP.NE.AND UP0, UPT, UR26, 0x3, UPT ;  /* 0x000000031a00788c */ /* 0x000fcc000bf05270 */
[----:B------:R-:W-:-:S13]  /*5430*/  PLOP3.LUT P0, PT, PT, PT, UP0, 0x80, 0x0 ;  /* 0x000000000000781c */ /* 0x000fda0003f0f008 */
[----:B------:R-:W-:Y:S05]  /*5440*/  @!P0 BRA `(.L_x_34) ;  /* 0x0000000000048947 */ /* 0x000fea0003800000 */
[----:B------:R-:W-:Y:S01]  /*5450*/  BPT.TRAP 0x1 ;  /* 0x000000040000795c */ /* 0x000fe20000300000 */
.L_x_34:
[----:B------:R-:W-:Y:S02]  /*5460*/  UIADD3 UR8, UR16, UR5, URZ ;  /* 0x0000000510087290 */ /* 0x000fe4000fffe03f */
[----:B------:R-:W-:Y:S02]  /*5470*/  UISETP.GT.U32.AND UP0, UPT, UR13, 0x1, UPT ;  /* 0x000000010d00788c */ /* 0x000fe4000bf04070 */
[----:B------:R-:W-:-:S04]  /*5480*/  UIMAD.WIDE.U32 UR6, UR8, -0x45d1745d, URZ ;  /* 0xba2e8ba3080678a5 */ /* 0x000fc8000f8e003f */
[----:B------:R-:W-:Y:S01]  /*5490*/  USHF.R.U32.HI UR6, URZ, 0x3, UR7 ;  /* 0x000000033f067899 */ /* 0x000fe20008011607 */
[----:B------:R-:W-:-:S03]  /*54a0*/  PLOP3.LUT P0, PT, PT, PT, UP0, 0x80, 0x0 ;  /* 0x000000000000781c */ /* 0x000fc60003f0f008 */
[----:B------:R-:W-:-:S04]  /*54b0*/  UIMAD UR8, UR6, -0xb, UR8 ;  /* 0xfffffff5060878a4 */ /* 0x000fc8000f8e0208 */
[----:B------:R-:W-:-:S04]  /*54c0*/  ULEA UR8, UR8, UR12, 0x3 ;  /* 0x0000000c08087291 */ /* 0x000fc8000f8e183f */
[----:B------:R-:W-:-:S04]  /*54d0*/  UIADD3 UR8, UR8, 0x58, URZ ;  /* 0x0000005808087890 */ /* 0x000fc8000fffe03f */
[----:B------:R-:W-:-:S09]  /*54e0*/  UPRMT UR8, URZ, 0x654, UR8 ;  /* 0x000006543f087896 */ /* 0x000fd20008000008 */
[----:B------:R-:W-:Y:S01]  /*54f0*/  SYNCS.ARRIVE.TRANS64.RED.A1T0 RZ, [UR8], RZ ;  /* 0x000000ffffff79a7 */ /* 0x000fe20008100408 */
[----:B------:R-:W-:Y:S05]  /*5500*/  @P0 BRA `(.L_x_33) ;  /* 0x0000000000040947 */ /* 0x000fea0003800000 */
[----:B------:R-:W-:Y:S01]  /*5510*/  BPT.TRAP 0x1 ;  /* 0x000000040000795c */ /* 0x000fe20000300000 */
.L_x_33:
[----:B------:R-:W3:Y:S01]  /*5520*/  S2R R25, SR_TID.X ;  /* 0x0000000000197919 */ /* 0x000ee20000002100 */
[----:B------:R-:W-:Y:S01]  /*5530*/  IMAD.U32 R24, RZ, RZ, UR29 ;  /* 0x0000001dff187e24 */ /* 0x000fe2000f8e00ff */
[----:B------:R-:W-:Y:S01]  /*5540*/  UIADD3 UR5, UR27, UR5, URZ ;  /* 0x000000051b057290 */ /* 0x000fe2000fffe03f */
[----:B------:R-:W4:Y:S01]  /*5550*/  LDC R35, c[0x0][0x288] ;  /* 0x0000a200ff237b82 */ /* 0x000f220000000800 */
[----:B------:R-:W-:Y:S02]  /*5560*/  UISETP.GE.U32.AND UP1, UPT, UR27, 0xb, UPT ;  /* 0x0000000b1b00788c */ /* 0x000fe4000bf26070 */
[----:B------:R-:W-:Y:S01]  /*5570*/  SHF.L.U32 R24, R24, 0x1f, RZ ;  /* 0x0000001f18187819 */ /* 0x000fe200000006ff */
[----:B------:R-:W-:Y:S02]  /*5580*/  UISETP.GT.U32.AND UP0, UPT, UR5, 0xa, UPT ;  /* 0x0000000a0500788c */ /* 0x000fe4000bf04070 */
[----:B------:R-:W-:Y:S01]  /*5590*/  UIMAD.WIDE.U32 UR6, UR5, -0x45d1745d, URZ ;  /* 0xba2e8ba3050678a5 */ /* 0x000fe2000f8e003f */
[----:B------:R-:W5:Y:S01]  /*55a0*/  SYNCS.PHASECHK.TRANS64.TRYWAIT P0, [UR17+0x8], R24 ;  /* 0x00000818ff0075a7 */ /* 0x000f620008000151 */
[----:B------:R-:W-:-:S02]  /*55b0*/  UISETP.LT.U32.AND UP0, UPT, UR27, 0xb, UP0 ;  /* 0x0000000b1b00788c */ /* 0x000fc40008701070 */
[----:B------:R-:W-:Y:S02]  /*55c0*/  USHF.R.U32.HI UR6, URZ, 0x3, UR7 ;  /* 0x000000033f067899 */ /* 0x000fe40008011607 */
[----:B------:R-:W-:Y:S02]  /*55d0*/  USEL UR8, URZ, 0x1, !UP0 ;  /* 0x000000013f087887 */ /* 0x000fe4000c000000 */
[----:B------:R-:W-:Y:S02]  /*55e0*/  UIMAD UR5, UR6, -0xb, UR5 ;  /* 0xfffffff5060578a4 */ /* 0x000fe4000f8e0205 */
[----:B------:R-:W-:-:S04]  /*55f0*/  ULOP3.LUT UR4, UR4, UR8, URZ, 0x3c, !UPT ;  /* 0x0000000804047292 */ /* 0x000fc8000f8e3c3f */
[----:B------:R-:W-:Y:S01]  /*5600*/  @UP1 ULOP3.LUT UR4, UR4, 0x1, UR6, 0x78, !UPT ;  /* 0x0000000104041892 */ /* 0x000fe2000f8e7806 */
[----:B---3--:R-:W-:-:S04]  /*5610*/  SHF.R.S32.HI R26, RZ, 0x1f, R25 ;  /* 0x0000001fff1a7819 */ /* 0x008fc80000011419 */
[----:B------:R-:W-:-:S04]  /*5620*/  LEA.HI R26, R26, R25, RZ, 0x7 ;  /* 0x000000191a1a7211 */ /* 0x000fc800078f38ff */
[----:B------:R-:W-:-:S05]  /*5630*/  LOP3.LUT R26, R26, 0xffffff80, RZ, 0xc0, !PT ;  /* 0xffffff801a1a7812 */ /* 0x000fca00078ec0ff */
[----:B------:R-:W-:-:S05]  /*5640*/  IMAD.IADD R26, R25, 0x1, -R26 ;  /* 0x00000001191a7824 */ /* 0x000fca00078e0a1a */
[----:B------:R-:W-:-:S04]  /*5650*/  SHF.R.S32.HI R25, RZ, 0x1f, R26 ;  /* 0x0000001fff197819 */ /* 0x000fc8000001141a */
[----:B------:R-:W-:-:S04]  /*5660*/  LEA.HI R25, R25, R26, RZ, 0x2 ;  /* 0x0000001a19197211 */ /* 0x000fc800078f10ff */
[----:B------:R-:W-:-:S05]  /*5670*/  LOP3.LUT R25, R25, 0xfffffffc, RZ, 0xc0, !PT ;  /* 0xfffffffc19197812 */ /* 0x000fca00078ec0ff */
[----:B------:R-:W-:-:S04]  /*5680*/  IMAD.IADD R40, R26, 0x1, -R25 ;  /* 0x000000011a287824 */ /* 0x000fc800078e0a19 */
[----:B------:R-:W-:Y:S01]  /*5690*/  IMAD.SHL.U32 R32, R40, 0x2, RZ ;  /* 0x0000000228207824 */ /* 0x000fe200078e00ff */
[----:B----45:R-:W-:Y:S06]  /*56a0*/  @!P0 BRA `(.L_x_35) ;  /* 0x000000ac006c8947 */ /* 0x030fec0003800000 */
.L_x_328:
[----:B------:R4:W-:Y:S01]  /*56b0*/  STL [R1+0xa0], R2 ;  /* 0x0000a00201007387 */ /* 0x0009e20000100800 */
[----:B------:R-:W-:Y:S01]  /*56c0*/  ULDC UR8, c[0x0][0x284] ;  /* 0x0000a10000087ab9 */ /* 0x000fe20000000800 */
[----:B------:R-:W-:Y:S01]  /*56d0*/  SHF.R.S32.HI R33, RZ, 0x1f, R32 ;  /* 0x0000001fff217819 */ /* 0x000fe20000011420 */
[----:B------:R-:W-:Y:S01]  /*56e0*/  ULDC.64 UR6, c[0x0][0x5d0] ;  /* 0x0001740000067ab9 */ /* 0x000fe20000000a00 */
[----:B----4-:R-:W4:Y:S04]  /*56f0*/  LDL.LU R2, [R1+0x88] ;  /* 0x0000880001027983 */ /* 0x010f280000300800 */
[----:B------:R0:W-:Y:S04]  /*5700*/  STL [R1+0x9c], R0 ;  /* 0x00009c0001007387 */ /* 0x0001e80000100800 */
[----:B------:R-:W2:Y:S04]  /*5710*/  LDL R227, [R1+0x78] ;  /* 0x0000780001e37983 */ /* 0x000ea80000100800 */
[----:B0-----:R-:W3:Y:S01]  /*5720*/  LDL R0, [R1+0x84] ;  /* 0x0000840001007983 */ /* 0x001ee20000100800 */
[----:B----4-:R-:W-:-:S03]  /*5730*/  IMAD.SHL.U32 R37, R2, 0x100, RZ ;  /* 0x0000010002257824 */ /* 0x010fc600078e00ff */
[----:B------:R0:W5:Y:S01]  /*5740*/  LDL.LU R2, [R1+0xa0] ;  /* 0x0000a00001027983 */ /* 0x0001620000300800 */
[----:B---3--:R-:W-:-:S03]  /*5750*/  IMAD.SHL.U32 R34, R0, 0x40, RZ ;  /* 0x0000004000227824 */ /* 0x008fc600078e00ff */
[----:B------:R0:W5:Y:S02]  /*5760*/  LDL.LU R0, [R1+0x9c] ;  /* 0x00009c0001007983 */ /* 0x0001640000300800 */
[----:B------:R-:W-:Y:S02]  /*5770*/  ISETP.GE.AND P0, PT, R34, UR8, PT ;  /* 0x0000000822007c0c */ /* 0x000fe4000bf06270 */
[----:B--2---:R-:W-:Y:S02]  /*5780*/  SHF.R.S32.HI R38, RZ, 0x1f, R227 ;  /* 0x0000001fff267819 */ /* 0x004fe400000114e3 */
[----:B------:R-:W-:Y:S01]  /*5790*/  ISETP.GE.OR P0, PT, R37, R35, P0 ;  /* 0x000000232500720c */ /* 0x000fe20000706670 */
[----:B------:R-:W-:-:S04]  /*57a0*/  IMAD.WIDE.U32 R24, R227, UR6, R32 ;  /* 0x00000006e3187c25 */ /* 0x000fc8000f8e0020 */
[----:B------:R-:W-:Y:S01]  /*57b0*/  IMAD R26, R38, UR6, RZ ;  /* 0x00000006261a7c24 */ /* 0x000fe2000f8e02ff */
[----:B------:R-:W-:Y:S02]  /*57c0*/  SHF.R.S32.HI R36, RZ, 0x1f, R37 ;  /* 0x0000001fff247819 */ /* 0x000fe40000011425 */
[----:B------:R-:W-:Y:S01]  /*57d0*/  IADD3 R24, P1, R37, R24, RZ ;  /* 0x0000001825187210 */ /* 0x000fe20007f3e0ff */
[----:B------:R-:W-:-:S05]  /*57e0*/  IMAD R27, R227, UR7, R26 ;  /* 0x00000007e31b7c24 */ /* 0x000fca000f8e021a */
[----:B------:R-:W-:Y:S01]  /*57f0*/  IADD3.X R25, R36, R25, R27, P1, !PT ;  /* 0x0000001924197210 */ /* 0x000fe20000ffe41b */
[----:B0-----:R-:W-:Y:S06]  /*5800*/  @P0 BRA `(.L_x_36) ;  /* 0x0000008c00cc0947 */ /* 0x001fec0003800000 */
[----:B------:R0:W-:Y:S01]  /*5810*/  STL.64 [R1+0xa8], R4 ;  /* 0x0000a80401007387 */ /* 0x0001e20000100a00 */
[----:B------:R-:W2:Y:S01]  /*5820*/  LDC.64 R28, c[0x0][0x5c8] ;  /* 0x00017200ff1c7b82 */ /* 0x000ea20000000a00 */
[----:B------:R-:W-:Y:S02]  /*5830*/  ULDC.64 UR6, c[0x0][0x5c0] ;  /* 0x0001700000067ab9 */ /* 0x000fe40000000a00 */
[----:B0-----:R-:W3:Y:S04]  /*5840*/  LDL.64 R4, [R1+0x90] ;  /* 0x0000900001047983 */ /* 0x001ee80000100a00 */
[----:B-----5:R0:W-:Y:S04]  /*5850*/  STL [R1+0xa0], R2 ;  /* 0x0000a00201007387 */ /* 0x0201e80000100800 */
[----:B0-----:R-:W3:Y:S04]  /*5860*/  LDL.LU R2, [R1+0x84] ;  /* 0x0000840001027983 */ /* 0x001ee80000300800 */
[----:B------:R0:W-:Y:S04]  /*5870*/  STL [R1+0x9c], R0 ;  /* 0x00009c0001007387 */ /* 0x0001e80000100800 */
[----:B0-----:R-:W4:Y:S01]  /*5880*/  LDL R0, [R1+0x8c] ;  /* 0x00008c0001007983 */ /* 0x001f220000100800 */
[----:B---3--:R-:W-:-:S03]  /*5890*/  IMAD.WIDE R30, R2, 0x40, R4 ;  /* 0x00000040021e7825 */ /* 0x008fc600078e0204 */
[----:B------:R0:W5:Y:S04]  /*58a0*/  LDL.LU.64 R4, [R1+0xa8] ;  /* 0x0000a80001047983 */ /* 0x0001680000300a00 */
[----:B------:R0:W5:Y:S01]  /*58b0*/  LDL.LU R2, [R1+0xa0] ;  /* 0x0000a00001027983 */ /* 0x0001620000300800 */
[-C--:B--2---:R-:W-:Y:S02]  /*58c0*/  IMAD R26, R31, R28.reuse, RZ ;  /* 0x0000001c1f1a7224 */ /* 0x084fe400078e02ff */
[----:B------:R-:W-:-:S04]  /*58d0*/  IMAD.WIDE.U32 R24, R30, R28, R24 ;  /* 0x0000001c1e187225 */ /* 0x000fc800078e0018 */
[----:B------:R-:W-:Y:S01]  /*58e0*/  IMAD R27, R30, R29, R26 ;  /* 0x0000001d1e1b7224 */ /* 0x000fe200078e021a */
[----:B------:R-:W-:Y:S01]  /*58f0*/  LEA R26, P0, R28, R24, 0x3 ;  /* 0x000000181c1a7211 */ /* 0x000fe200078018ff */
[----:B----4-:R-:W-:Y:S01]  /*5900*/  IMAD.IADD R39, R0, 0x1, -R34 ;  /* 0x0000000100277824 */ /* 0x010fe200078e0a22 */
[----:B------:R-:W-:Y:S01]  /*5910*/  IADD3 R24, P1, R24, UR6, RZ ;  /* 0x0000000618187c10 */ /* 0x000fe2000ff3e0ff */
[----:B------:R0:W5:Y:S01]  /*5920*/  LDL.LU R0, [R1+0x9c] ;  /* 0x00009c0001007983 */ /* 0x0001620000300800 */
[----:B------:R-:W-:Y:S01]  /*5930*/  IMAD.IADD R27, R25, 0x1, R27 ;  /* 0x00000001191b7824 */ /* 0x000fe200078e021b */
[----:B------:R-:W-:-:S04]  /*5940*/  IADD3 R26, P3, R26, UR6, RZ ;  /* 0x000000061a1a7c10 */ /* 0x000fc8000ff7e0ff */
[----:B------:R-:W-:Y:S01]  /*5950*/  LEA.HI.X R29, R28, R27, R29, 0x3, P0 ;  /* 0x0000001b1c1d7211 */ /* 0x000fe200000f1c1d */
[----:B------:R-:W-:Y:S01]  /*5960*/  IMAD R28, R40, -0x2, R35 ;  /* 0xfffffffe281c7824 */ /* 0x000fe200078e0223 */
[----:B------:R-:W-:Y:S01]  /*5970*/  FSETP.NEU.AND P0, PT, RZ, UR25, PT ;  /* 0x00000019ff007c0b */ /* 0x000fe2000bf0d000 */
[----:B------:R-:W-:Y:S01]  /*5980*/  BSSY B0, `(.L_x_36) ;  /* 0x00008db000007945 */ /* 0x000fe20003800000 */
[----:B------:R-:W-:Y:S02]  /*5990*/  IADD3.X R25, R27, UR7, RZ, P1, !PT ;  /* 0x000000071b197c10 */ /* 0x000fe40008ffe4ff */
[----:B------:R-:W-:Y:S01]  /*59a0*/  IADD3.X R27, R29, UR7, RZ, P3, !PT ;  /* 0x000000071d1b7c10 */ /* 0x000fe20009ffe4ff */
[----:B------:R-:W-:-:S08]  /*59b0*/  IMAD.IADD R34, R28, 0x1, -R37 ;  /* 0x000000011c227824 */ /* 0x000fd000078e0a25 */
[----:B0-----:R-:W-:Y:S05]  /*59c0*/  @!P0 BRA `(.L_x_37) ;  /* 0x0000006800d88947 */ /* 0x001fea0003800000 */
[----:B------:R-:W-:Y:S01]  /*59d0*/  ULDC.64 UR6, c[0x0][0x5b8] ;  /* 0x00016e0000067ab9 */ /* 0x000fe20000000a00 */
[----:B------:R-:W-:Y:S01]  /*59e0*/  ULDC.64 UR8, c[0x0][0x5a8] ;  /* 0x00016a0000087ab9 */ /* 0x000fe20000000a00 */
[----:B------:R-:W-:Y:S01]  /*59f0*/  IMAD.WIDE.U32 R32, R227, UR6, R32 ;  /* 0x00000006e3207c25 */ /* 0x000fe2000f8e0020 */
[----:B------:R-:W-:Y:S03]  /*5a00*/  BSSY B1, `(.L_x_38) ;  /* 0x0000010000017945 */ /* 0x000fe60003800000 */
[----:B------:R-:W-:Y:S01]  /*5a10*/  IMAD R28, R38, UR6, RZ ;  /* 0x00000006261c7c24 */ /* 0x000fe2000f8e02ff */
[----:B------:R-:W-:-:S03]  /*5a20*/  IADD3 R32, P0, R37, R32, RZ ;  /* 0x0000002025207210 */ /* 0x000fc60007f1e0ff */
[----:B------:R-:W-:Y:S01]  /*5a30*/  IMAD R29, R227, UR7, R28 ;  /* 0x00000007e31d7c24 */ /* 0x000fe2000f8e021c */
[----:B------:R-:W-:Y:S02]  /*5a40*/  ULDC.64 UR6, c[0x0][0x5b0] ;  /* 0x00016c0000067ab9 */ /* 0x000fe40000000a00 */
[----:B------:R-:W-:Y:S02]  /*5a50*/  IMAD R35, R31, UR6, RZ ;  /* 0x000000061f237c24 */ /* 0x000fe4000f8e02ff */
[----:B------:R-:W-:Y:S02]  /*5a60*/  IADD3.X R33, R36, R33, R29, P0, !PT ;  /* 0x0000002124217210 */ /* 0x000fe400007fe41d */
[----:B------:R-:W-:Y:S01]  /*5a70*/  ISETP.GE.AND P0, PT, R39, 0x1, PT ;  /* 0x000000012700780c */ /* 0x000fe20003f06270 */
[C---:B------:R-:W-:Y:S02]  /*5a80*/  IMAD R35, R30.reuse, UR7, R35 ;  /* 0x000000071e237c24 */ /* 0x040fe4000f8e0223 */
[----:B------:R-:W-:Y:S01]  /*5a90*/  IMAD.WIDE.U32 R28, R30, UR6, R32 ;  /* 0x000000061e1c7c25 */ /* 0x000fe2000f8e0020 */
[----:B------:R-:W-:-:S02]  /*5aa0*/  ISETP.LT.OR P4, PT, R34, 0x1, !P0 ;  /* 0x000000012200780c */ /* 0x000fc40004781670 */
[----:B------:R-:W-:-:S04]  /*5ab0*/  IADD3 R28, P1, R28, UR8, RZ ;  /* 0x000000081c1c7c10 */ /* 0x000fc8000ff3e0ff */
[--C-:B------:R-:W-:Y:S02]  /*5ac0*/  IADD3.X R29, R29, UR9, R35.reuse, P1, !PT ;  /* 0x000000091d1d7c10 */ /* 0x100fe40008ffe423 */
[----:B------:R-:W-:-:S05]  /*5ad0*/  PRMT R35, RZ, 0x7610, R35 ;  /* 0x00007610ff237816 */ /* 0x000fca0000000023 */
[----:B------:R-:W-:Y:S05]  /*5ae0*/  @P4 BRA `(.L_x_39) ;  /* 0x0000000000044947 */ /* 0x000fea0003800000 */
[----:B------:R0:W5:Y:S02]  /*5af0*/  LDG.E.U8 R35, desc[UR22][R28.64] ;  /* 0x000000161c237981 */ /* 0x000164000c1e1100 */
.L_x_39:
[----:B------:R-:W-:Y:S05]  /*5b00*/  BSYNC B1 ;  /* 0x0000000000017941 */ /* 0x000fea0003800000 */
.L_x_38:
[----:B-----5:R-:W-:Y:S01]  /*5b10*/  LOP3.LUT R35, R35, 0xff, RZ, 0xc0, !PT ;  /* 0x000000ff23237812 */ /* 0x020fe200078ec0ff */
[----:B------:R-:W-:Y:S01]  /*5b20*/  BSSY B1, `(.L_x_40) ;  /* 0x000000b000017945 */ /* 0x000fe20003800000 */
[----:B------:R-:W-:Y:S02]  /*5b30*/  ISETP.LT.OR P3, PT, R34, 0x2, !P0 ;  /* 0x000000022200780c */ /* 0x000fe40004761670 */
[----:B------:R-:W-:-:S05]  /*5b40*/  F2FP.F16.E4M3.UNPACK_B R35, R35 ;  /* 0x00000023ff23723e */ /* 0x000fca00020006ff */
[----:B------:R-:W-:-:S05]  /*5b50*/  HADD2.F32 R35, -RZ, R35.H0_H0 ;  /* 0x20000023ff237230 */ /* 0x000fca0000004100 */
[----:B------:R-:W-:-:S04]  /*5b60*/  FMUL R35, R35, UR25 ;  /* 0x0000001923237c20 */ /* 0x000fc80008400000 */
[----:B------:R-:W-:-:S05]  /*5b70*/  FFMA R35, R226, UR24, R35 ;  /* 0x00000018e2237c23 */ /* 0x000fca0008000023 */
[----:B------:R-:W-:Y:S02]  /*5b80*/  F2FP.SATFINITE.E4M3.F32.PACK_AB_MERGE_C R37, RZ, R35, RZ ;  /* 0x00000023ff25723e */ /* 0x000fe400048070ff */
[----:B------:R-:W-:-:S03]  /*5b90*/  PRMT R35, RZ, 0x7610, R35 ;  /* 0x00007610ff237816 */ /* 0x000fc60000000023 */
[----:B------:R2:W-:Y:S01]  /*5ba0*/  @!P4 STG.E.U8 desc[UR22][R24.64], R37 ;  /* 0x000000251800c986 */ /* 0x0005e2000c101116 */
[----:B------:R-:W-:Y:S05]  /*5bb0*/  @P3 BRA `(.L_x_41) ;  /* 0x0000000000043947 */ /* 0x000fea0003800000 */
[----:B------:R3:W5:Y:S02]  /*5bc0*/  LDG.E.U8 R35, desc[UR22][R28.64+0x1] ;  /* 0x000001161c237981 */ /* 0x000764000c1e1100 */
.L_x_41:
[----:B------:R-:W-:Y:S05]  /*5bd0*/  BSYNC B1 ;  /* 0x0000000000017941 */ /* 0x000fea0003800000 */
.L_x_40:
[----:B-----5:R-:W-:Y:S01]  /*5be0*/  LOP3.LUT R35, R35, 0xff, RZ, 0xc0, !PT ;  /* 0x000000ff23237812 */ /* 0x020fe200078ec0ff */
[----:B------:R-:W-:Y:S01]  /*5bf0*/  BSSY B1, `(.L_x_42) ;  /* 0x0000013000017945 */ /* 0x000fe20003800000 */
[----:B--2---:R-:W-:Y:S02]  /*5c00*/  IADD3 R37, P1, R30, 0x8, RZ ;  /* 0x000000081e257810 */ /* 0x004fe40007f3e0ff */
[----:B------:R-:W-:-:S03]  /*5c10*/  F2FP.F16.E4M3.UNPACK_B R35, R35 ;  /* 0x00000023ff23723e */ /* 0x000fc600020006ff */
[----:B------:R-:W-:Y:S01]  /*5c20*/  IMAD.X R31, RZ, RZ, R31, P1 ;  /* 0x000000ffff1f7224 */ /* 0x000fe200008e061f */
[----:B------:R-:W-:Y:S01]  /*5c30*/  ISETP.GE.AND P1, PT, R39, 0x9, PT ;  /* 0x000000092700780c */ /* 0x000fe20003f26270 */
[----:B------:R-:W-:Y:S02]  /*5c40*/  HADD2.F32 R35, -RZ, R35.H0_H0 ;  /* 0x20000023ff237230 */ /* 0x000fe40000004100 */
[----:B------:R-:W-:Y:S01]  /*5c50*/  IMAD R36, R31, UR6, RZ ;  /* 0x000000061f247c24 */ /* 0x000fe2000f8e02ff */
[----:B------:R-:W-:Y:S01]  /*5c60*/  ISETP.LT.OR P5, PT, R34, 0x1, !P1 ;  /* 0x000000012200780c */ /* 0x000fe20004fa1670 */
[----:B------:R-:W-:-:S04]  /*5c70*/  IMAD.WIDE.U32 R32, R37, UR6, R32 ;  /* 0x0000000625207c25 */ /* 0x000fc8000f8e0020 */
[----:B------:R-:W-:Y:S01]  /*5c80*/  FMUL R30, R35, UR25 ;  /* 0x00000019231e7c20 */ /* 0x000fe20008400000 */
[----:B------:R-:W-:-:S03]  /*5c90*/  IMAD R37, R37, UR7, R36 ;  /* 0x0000000725257c24 */ /* 0x000fc6000f8e0224 */
[----:B------:R-:W-:Y:S01]  /*5ca0*/  FFMA R225, R225, UR24, R30 ;  /* 0x00000018e1e17c23 */ /* 0x000fe2000800001e */
[----:B------:R-:W-:Y:S02]  /*5cb0*/  IADD3 R30, P4, R32, UR8, RZ ;  /* 0x00000008201e7c10 */ /* 0x000fe4000ff9e0ff */
[----:B------:R-:W-:Y:S02]  /*5cc0*/  PRMT R32, RZ, 0x7610, R32 ;  /* 0x00007610ff207816 */ /* 0x000fe40000000020 */
[----:B------:R-:W-:Y:S02]  /*5cd0*/  F2FP.SATFINITE.E4M3.F32.PACK_AB_MERGE_C R225, RZ, R225, RZ ;  /* 0x000000e1ffe1723e */ /* 0x000fe400048070ff */
[----:B------:R-:W-:-:S03]  /*5ce0*/  IADD3.X R31, R33, UR9, R37, P4, !PT ;  /* 0x00000009211f7c10 */ /* 0x000fc6000a7fe425 */
[----:B------:R2:W-:Y:S01]  /*5cf0*/  @!P3 STG.E.U8 desc[UR22][R24.64+0x1], R225 ;  /* 0x000001e11800b986 */ /* 0x0005e2000c101116 */
[----:B------:R-:W-:Y:S05]  /*5d00*/  @P5 BRA `(.L_x_43) ;  /* 0x0000000000045947 */ /* 0x000fea0003800000 */
[----:B------:R4:W5:Y:S02]  /*5d10*/  LDG.E.U8 R32, desc[UR22][R30.64] ;  /* 0x000000161e207981 */ /* 0x000964000c1e1100 */
.L_x_43:
[----:B------:R-:W-:Y:S05]  /*5d20*/  BSYNC B1 ;  /* 0x0000000000017941 */ /* 0x000fea0003800000 */
.L_x_42:
[----:B-----5:R-:W-:Y:S01]  /*5d30*/  LOP3.LUT R32, R32, 0xff, RZ, 0xc0, !PT ;  /* 0x000000ff20207812 */ /* 0x020fe200078ec0ff */
[----:B------:R-:W-:Y:S01]  /*5d40*/  BSSY B1, `(.L_x_44) ;  /* 0x000000b000017945 */ /* 0x000fe20003800000 */
[----:B------:R-:W-:Y:S02]  /*5d50*/  ISETP.LT.OR P3, PT, R34, 0x2, !P1 ;  /* 0x000000022200780c */ /* 0x000fe40004f61670 */
[----:B------:R-:W-:-:S05]  /*5d60*/  F2FP.F16.E4M3.UNPACK_B R32, R32 ;  /* 0x00000020ff20723e */ /* 0x000fca00020006ff */
[----:B------:R-:W-:-:S05]  /*5d70*/  HADD2.F32 R32, -RZ, R32.H0_H0 ;  /* 0x20000020ff207230 */ /* 0x000fca0000004100 */
[----:B------:R-:W-:Y:S01]  /*5d80*/  FMUL R33, R32, UR25 ;  /* 0x0000001920217c20 */ /* 0x000fe20008400000 */
[----:B------:R-:W-:-:S03]  /*5d90*/  PRMT R32, RZ, 0x7610, R32 ;  /* 0x00007610ff207816 */ /* 0x000fc60000000020 */
[----:B------:R-:W-:-:S05]  /*5da0*/  FFMA R33, R224, UR24, R33 ;  /* 0x00000018e0217c23 */ /* 0x000fca0008000021 */
[----:B------:R-:W-:-:S05]  /*5db0*/  F2FP.SATFINITE.E4M3.F32.PACK_AB_MERGE_C R33, RZ, R33, RZ ;  /* 0x00000021ff21723e */ /* 0x000fca00048070ff */
[----:B------:R0:W-:Y:S01]  /*5dc0*/  @!P5 STG.E.U8 desc[UR22][R26.64], R33 ;  /* 0x000000211a00d986 */ /* 0x0001e2000c101116 */
[----:B------:R-:W-:Y:S05]  /*5dd0*/  @P3 BRA `(.L_x_45) ;  /* 0x0000000000043947 */ /* 0x000fea0003800000 */
[----:B------:R0:W5:Y:S02]  /*5de0*/  LDG.E.U8 R32, desc[UR22][R30.64+0x1] ;  /* 0x000001161e207981 */ /* 0x000164000c1e1100 */
.L_x_45:
[----:B------:R-:W-:Y:S05]  /*5df0*/  BSYNC B1 ;  /* 0x0000000000017941 */ /* 0x000fea0003800000 */
.L_x_44:
[----:B-----5:R-:W-:Y:S01]  /*5e00*/  LOP3.LUT R32, R32, 0xff, RZ, 0xc0, !PT ;  /* 0x000000ff20207812 */ /* 0x020fe200078ec0ff */
[----:B------:R-:W-:Y:S01]  /*5e10*/  BSSY B1, `(.L_x_46) ;  /* 0x000000b000017945 */ /* 0x000fe20003800000 */
[----:B------:R-:W-:Y:S02]  /*5e20*/  ISETP.LT.OR P4, PT, R34, 0x9, !P0 ;  /* 0x000000092200780c */ /* 0x000fe40004781670 */
[----:B------:R-:W-:-:S05]  /*5e30*/  F2FP.F16.E4M3.UNPACK_B R32, R32 ;  /* 0x00000020ff20723e */ /* 0x000fca00020006ff */
[----:B------:R-:W-:-:S05]  /*5e40*/  HADD2.F32 R32, -RZ, R32.H0_H0 ;  /* 0x20000020ff207230 */ /* 0x000fca0000004100 */
[----:B------:R-:W-:-:S04]  /*5e50*/  FMUL R32, R32, UR25 ;  /* 0x0000001920207c20 */ /* 0x000fc80008400000 */
[----:B------:R-:W-:-:S05]  /*5e60*/  FFMA R32, R223, UR24, R32 ;  /* 0x00000018df207c23 */ /* 0x000fca0008000020 */
[----:B0-----:R-:W-:Y:S02]  /*5e70*/  F2FP.SATFINITE.E4M3.F32.PACK_AB_MERGE_C R33, RZ, R32, RZ ;  /* 0x00000020ff21723e */ /* 0x001fe400048070ff */
[----:B------:R-:W-:-:S03]  /*5e80*/  PRMT R32, RZ, 0x7610, R32 ;  /* 0x00007610ff207816 */ /* 0x000fc60000000020 */
[----:B------:R0:W-:Y:S01]  /*5e90*/  @!P3 STG.E.U8 desc[UR22][R26.64+0x1], R33 ;  /* 0x000001211a00b986 */ /* 0x0001e2000c101116 */
[----:B------:R-:W-:Y:S05]  /*5ea0*/  @P4 BRA `(.L_x_47) ;  /* 0x0000000000044947 */ /* 0x000fea0003800000 */
[----:B------:R0:W5:Y:S02]  /*5eb0*/  LDG.E.U8 R32, desc[UR22][R28.64+0x8] ;  /* 0x000008161c207981 */ /* 0x000164000c1e1100 */
.L_x_47:
[----:B------:R-:W-:Y:S05]  /*5ec0*/  BSYNC B1 ;  /* 0x0000000000017941 */ /* 0x000fea0003800000 */
.L_x_46:
[----:B-----5:R-:W-:Y:S01]  /*5ed0*/  LOP3.LUT R32, R32, 0xff, RZ, 0xc0, !PT ;  /* 0x000000ff20207812 */ /* 0x020fe200078ec0ff */
[----:B------:R-:W-:Y:S01]  /*5ee0*/  BSSY B1, `(.L_x_48) ;  /* 0x000000b000017945 */ /* 0x000fe20003800000 */
[----:B------:R-:W-:Y:S02]  /*5ef0*/  ISETP.LT.OR P3, PT, R34, 0xa, !P0 ;  /* 0x0000000a2200780c */ /* 0x000fe40004761670 */
[----:B------:R-:W-:-:S05]  /*5f00*/  F2FP.F16.E4M3.UNPACK_B R32, R32 ;  /* 0x00000020ff20723e */ /* 0x000fca00020006ff */
[----:B------:R-:W-:-:S05]  /*5f10*/  HADD2.F32 R32, -RZ, R32.H0_H0 ;  /* 0x20000020ff207230 */ /* 0x000fca0000004100 */
[----:B0-----:R-:W-:Y:S01]  /*5f20*/  FMUL R33, R32, UR25 ;  /* 0x0000001920217c20 */ /* 0x001fe20008400000 */
[----:B------:R-:W-:-:S03]  /*5f30*/  PRMT R32, RZ, 0x7610, R32 ;  /* 0x00007610ff207816 */ /* 0x000fc60000000020 */
[----:B------:R-:W-:-:S05]  /*5f40*/  FFMA R33, R222, UR24, R33 ;  /* 0x00000018de217c23 */ /* 0x000fca0008000021 */
[----:B------:R-:W-:-:S05]  /*5f50*/  F2FP.SATFINITE.E4M3.F32.PACK_AB_MERGE_C R33, RZ, R33, RZ ;  /* 0x00000021ff21723e */ /* 0x000fca00048070ff */
[----:B------:R0:W-:Y:S01]  /*5f60*/  @!P4 STG.E.U8 desc[UR22][R24.64+0x8], R33 ;  /* 0x000008211800c986 */ /* 0x0001e2000c101116 */
[----:B------:R-:W-:Y:S05]  /*5f70*/  @P3 BRA `(.L_x_49) ;  /* 0x0000000000043947 */ /* 0x000fea0003800000 */
[----:B------:R0:W5:Y:S02]  /*5f80*/  LDG.E.U8 R32, desc[UR22][R28.64+0x9] ;  /* 0x000009161c207981 */ /* 0x000164000c1e1100 */
.L_x_49:
[----:B------:R-:W-:Y:S05]  /*5f90*/  BSYNC B1 ;  /* 0x0000000000017941 */ /* 0x000fea0003800000 */
.L_x_48:
        /* <DEDUP_REMOVED lines=12> */
.L_x_51:
[----:B------:R-:W-:Y:S05]  /*6060*/  BSYNC B1 ;  /* 0x0000000000017941 */ /* 0x000fea0003800000 */
.L_x_50:
        /* <DEDUP_REMOVED lines=12> */
.L_x_53:
[----:B------:R-:W-:Y:S05]  /*6130*/  BSYNC B1 ;  /* 0x0000000000017941 */ /* 0x000fea0003800000 */
.L_x_52:
        /* <DEDUP_REMOVED lines=12> */
.L_x_55:
[----:B------:R-:W-:Y:S05]  /*6200*/  BSYNC B1 ;  /* 0x0000000000017941 */ /* 0x000fea0003800000 */
.L_x_54:
        /* <DEDUP_REMOVED lines=12> */
.L_x_57:
[----:B------:R-:W-:Y:S05]  /*62d0*/  BSYNC B1 ;  /* 0x0000000000017941 */ /* 0x000fea0003800000 */
.L_x_56:
        /* <DEDUP_REMOVED lines=12> */
.L_x_59:
[----:B------:R-:W-:Y:S05]  /*63a0*/  BSYNC B1 ;  /* 0x0000000000017941 */ /* 0x000fea0003800000 */
.L_x_58:
        /* <DEDUP_REMOVED lines=12> */
.L_x_61:
[----:B------:R-:W-:Y:S05]  /*6470*/  BSYNC B1 ;  /* 0x0000000000017941 */ /* 0x000fea0003800000 */
.L_x_60:
        /* <DEDUP_REMOVED lines=12> */
.L_x_63:
[----:B------:R-:W-:Y:S05]  /*6540*/  BSYNC B1 ;  /* 0x0000000000017941 */ /* 0x000fea0003800000 */
.L_x_62:
        /* <DEDUP_REMOVED lines=12> */
.L_x_65:
[----:B------:R-:W-:Y:S05]  /*6610*/  BSYNC B1 ;  /* 0x0000000000017941 */ /* 0x000fea0003800000 */
.L_x_64:
        /* <DEDUP_REMOVED lines=12> */
.L_x_67:
[----:B------:R-:W-:Y:S05]  /*66e0*/  BSYNC B1 ;  /* 0x0000000000017941 */ /* 0x000fea0003800000 */
.L_x_66:
        /* <DEDUP_REMOVED lines=12> */
.L_x_69:
[----:B------:R-:W-:Y:S05]  /*67b0*/  BSYNC B1 ;  /* 0x0000000000017941 */ /* 0x000fea0003800000 */
.L_x_68:
        /* <DEDUP_REMOVED lines=12> */
.L_x_71:
[----:B------:R-:W-:Y:S05]  /*6880*/  BSYNC B1 ;  /* 0x0000000000017941 */ /* 0x000fea0003800000 */
.L_x_70:
        /* <DEDUP_REMOVED lines=12> */
.L_x_73:
[----:B------:R-:W-:Y:S05]  /*6950*/  BSYNC B1 ;  /* 0x0000000000017941 */ /* 0x000fea0003800000 */
.L_x_72:
        /* <DEDUP_REMOVED lines=12> */
.L_x_75:
[----:B------:R-:W-:Y:S05]  /*6a20*/  BSYNC B1 ;  /* 0x0000000000017941 */ /* 0x000fea0003800000 */
.L_x_74:
        /* <DEDUP_REMOVED lines=12> */
.L_x_77:
[----:B------:R-:W-:Y:S05]  /*6af0*/  BSYNC B1 ;  /* 0x0000000000017941 */ /* 0x000fea0003800000 */
.L_x_76:
        /* <DEDUP_REMOVED lines=12> */
.L_x_79:
[----:B------:R-:W-:Y:S05]  /*6bc0*/  BSYNC B1 ;  /* 0x0000000000017941 */ /* 0x000fea0003800000 */
.L_x_78:
        /* <DEDUP_REMOVED lines=12> */
.L_x_81:
[----:B------:R-:W-:Y:S05]  /*6c90*/  BSYNC B1 ;  /* 0x0000000000017941 */ /* 0x000fea0003800000 */
.L_x_80:
        /* <DEDUP_REMOVED lines=12> */
.L_x_83:
[----:B------:R-:W-:Y:S05]  /*6d60*/  BSYNC B1 ;  /* 0x0000000000017941 */ /* 0x000fea0003800000 */
.L_x_82:
        /* <DEDUP_REMOVED lines=12> */
.L_x_85:
[----:B------:R-:W-:Y:S05]  /*6e30*/  BSYNC B1 ;  /* 0x0000000000017941 */ /* 0x000fea0003800000 */
.L_x_84:
        /* <DEDUP_REMOVED lines=12> */
.L_x_87:
[----:B------:R-:W-:Y:S05]  /*6f00*/  BSYNC B1 ;  /* 0x0000000000017941 */ /* 0x000fea0003800000 */
.L_x_86:
        /* <DEDUP_REMOVED lines=12> */
.L_x_89:
[----:B------:R-:W-:Y:S05]  /*6fd0*/  BSYNC B1 ;  /* 0x0000000000017941 */ /* 0x000fea0003800000 */
.L_x_88:
        /* <DEDUP_REMOVED lines=12> */
.L_x_91:
[----:B------:R-:W-:Y:S05]  /*70a0*/  BSYNC B1 ;  /* 0x0000000000017941 */ /* 0x000fea0003800000 */
.L_x_90:
        /* <DEDUP_REMOVED lines=12> */
.L_x_93:
[----:B------:R-:W-:Y:S05]  /*7170*/  BSYNC B1 ;  /* 0x0000000000017941 */ /* 0x000fea0003800000 */
.L_x_92:
        /* <DEDUP_REMOVED lines=12> */
.L_x_95:
[----:B------:R-:W-:Y:S05]  /*7240*/  BSYNC B1 ;  /* 0x0000000000017941 */ /* 0x000fea0003800000 */
.L_x_94:
        /* <DEDUP_REMOVED lines=12> */
.L_x_97:
[----:B------:R-:W-:Y:S05]  /*7310*/  BSYNC B1 ;  /* 0x0000000000017941 */ /* 0x000fea0003800000 */
.L_x_96:
        /* <DEDUP_REMOVED lines=12> */
.L_x_99:
[----:B------:R-:W-:Y:S05]  /*73e0*/  BSYNC B1 ;  /* 0x0000000000017941 */ /* 0x000fea0003800000 */
.L_x_98:
        /* <DEDUP_REMOVED lines=12> */
.L_x_101:
[----:B------:R-:W-:Y:S05]  /*74b0*/  BSYNC B1 ;  /* 0x0000000000017941 */ /* 0x000fea0003800000 */
.L_x_100:
        /* <DEDUP_REMOVED lines=12> */
.L_x_103:
[----:B------:R-:W-:Y:S05]  /*7580*/  BSYNC B1 ;  /* 0x0000000000017941 */ /* 0x000fea0003800000 */
.L_x_102:
        /* <DEDUP_REMOVED lines=12> */
.L_x_105:
[----:B------:R-:W-:Y:S05]  /*7650*/  BSYNC B1 ;  /* 0x0000000000017941 */ /* 0x000fea0003800000 */
.L_x_104:
        /* <DEDUP_REMOVED lines=12> */
.L_x_107:
[----:B------:R-:W-:Y:S05]  /*7720*/  BSYNC B1 ;  /* 0x0000000000017941 */ /* 0x000fea0003800000 */
.L_x_106:
        /* <DEDUP_REMOVED lines=12> */
.L_x_109:
[----:B------:R-:W-:Y:S05]  /*77f0*/  BSYNC B1 ;  /* 0x0000000000017941 */ /* 0x000fea0003800000 */
.L_x_108:
        /* <DEDUP_REMOVED lines=12> */
.L_x_111:
[----:B------:R-:W-:Y:S05]  /*78c0*/  BSYNC B1 ;  /* 0x0000000000017941 */ /* 0x000fea0003800000 */
.L_x_110:
        /* <DEDUP_REMOVED lines=12> */
.L_x_113:
[----:B------:R-:W-:Y:S05]  /*7990*/  BSYNC B1 ;  /* 0x0000000000017941 */ /* 0x000fea0003800000 */
.L_x_112:
        /* <DEDUP_REMOVED lines=12> */
.L_x_115:
[----:B------:R-:W-:Y:S05]  /*7a60*/  BSYNC B1 ;  /* 0x0000000000017941 */ /* 0x000fea0003800000 */
.L_x_114:
        /* <DEDUP_REMOVED lines=12> */
.L_x_117:
[----:B------:R-:W-:Y:S05]  /*7b30*/  BSYNC B1 ;  /* 0x0000000000017941 */ /* 0x000fea0003800000 */
.L_x_116:
        /* <DEDUP_REMOVED lines=12> */
.L_x_119:
[----:B------:R-:W-:Y:S05]  /*7c00*/  BSYNC B1 ;  /* 0x0000000000017941 */ /* 0x000fea0003800000 */
.L_x_118:
        /* <DEDUP_REMOVED lines=12> */
.L_x_121:
[----:B------:R-:W-:Y:S05]  /*7cd0*/  BSYNC B1 ;  /* 0x0000000000017941 */ /* 0x000fea0003800000 */
.L_x_120:
        /* <DEDUP_REMOVED lines=12> */
.L_x_123:
[----:B------:R-:W-:Y:S05]  /*7da0*/  BSYNC B1 ;  /* 0x0000000000017941 */ /* 0x000fea0003800000 */
.L_x_122:
        /* <DEDUP_REMOVED lines=12> */
.L_x_125:
[----:B------:R-:W-:Y:S05]  /*7e70*/  BSYNC B1 ;  /* 0x0000000000017941 */ /* 0x000fea0003800000 */
.L_x_124:
        /* <DEDUP_REMOVED lines=12> */
.L_x_127:
[----:B------:R-:W-:Y:S05]  /*7f40*/  BSYNC B1 ;  /* 0x0000000000017941 */ /* 0x000fea0003800000 */
.L_x_126:
        /* <DEDUP_REMOVED lines=12> */
.L_x_129:
[----:B------:R-:W-:Y:S05]  /*8010*/  BSYNC B1 ;  /* 0x0000000000017941 */ /* 0x000fea0003800000 */
.L_x_128:
        /* <DEDUP_REMOVED lines=12> */
.L_x_131:
[----:B------:R-:W-:Y:S05]  /*80e0*/  BSYNC B1 ;  /* 0x0000000000017941 */ /* 0x000fea0003800000 */
.L_x_130:
        /* <DEDUP_REMOVED lines=12> */
.L_x_133:
[----:B------:R-:W-:Y:S05]  /*81b0*/  BSYNC B1 ;  /* 0x0000000000017941 */ /* 0x000fea0003800000 */
.L_x_132:
        /* <DEDUP_REMOVED lines=12> */
.L_x_135:
[----:B------:R-:W-:Y:S05]  /*8280*/  BSYNC B1 ;  /* 0x0000000000017941 */ /* 0x000fea0003800000 */
.L_x_134:
        /* <DEDUP_REMOVED lines=12> */
.L_x_137:
[----:B------:R-:W-:Y:S05]  /*8350*/  BSYNC B1 ;  /* 0x0000000000017941 */ /* 0x000fea0003800000 */
.L_x_136:
        /* <DEDUP_REMOVED lines=12> */
.L_x_139:
[----:B------:R-:W-:Y:S05]  /*8420*/  BSYNC B1 ;  /* 0x0000000000017941 */ /* 0x000fea0003800000 */
.L_x_138:
        /* <DEDUP_REMOVED lines=12> */
.L_x_141:
[----:B------:R-:W-:Y:S05]  /*84f0*/  BSYNC B1 ;  /* 0x0000000000017941 */ /* 0x000fea0003800000 */
.L_x_140:
        /* <DEDUP_REMOVED lines=12> */
.L_x_143:
[----:B------:R-:W-:Y:S05]  /*85c0*/  BSYNC B1 ;  /* 0x0000000000017941 */ /* 0x000fea0003800000 */
.L_x_142:
        /* <DEDUP_REMOVED lines=12> */
.L_x_145:
[----:B------:R-:W-:Y:S05]  /*8690*/  BSYNC B1 ;  /* 0x0000000000017941 */ /* 0x000fea0003800000 */
.L_x_144:
        /* <DEDUP_REMOVED lines=12> */
.L_x_147:
[----:B------:R-:W-:Y:S05]  /*8760*/  BSYNC B1 ;  /* 0x0000000000017941 */ /* 0x000fea0003800000 */
.L_x_146:
        /* <DEDUP_REMOVED lines=12> */
.L_x_149:
[----:B------:R-:W-:Y:S05]  /*8830*/  BSYNC B1 ;  /* 0x0000000000017941 */ /* 0x000fea0003800000 */
.L_x_148:
        /* <DEDUP_REMOVED lines=12> */
.L_x_151:
[----:B------:R-:W-:Y:S05]  /*8900*/  BSYNC B1 ;  /* 0x0000000000017941 */ /* 0x000fea0003800000 */
.L_x_150:
        /* <DEDUP_REMOVED lines=12> */
.L_x_153:
[----:B------:R-:W-:Y:S05]  /*89d0*/  BSYNC B1 ;  /* 0x0000000000017941 */ /* 0x000fea0003800000 */
.L_x_152:
        /* <DEDUP_REMOVED lines=12> */
.L_x_155:
[----:B------:R-:W-:Y:S05]  /*8aa0*/  BSYNC B1 ;  /* 0x0000000000017941 */ /* 0x000fea0003800000 */
.L_x_154:
        /* <DEDUP_REMOVED lines=12> */
.L_x_157:
[----:B------:R-:W-:Y:S05]  /*8b70*/  BSYNC B1 ;  /* 0x0000000000017941 */ /* 0x000fea0003800000 */
.L_x_156:
        /* <DEDUP_REMOVED lines=12> */
.L_x_159:
[----:B------:R-:W-:Y:S05]  /*8c40*/  BSYNC B1 ;  /* 0x0000000000017941 */ /* 0x000fea0003800000 */
.L_x_158:
        /* <DEDUP_REMOVED lines=12> */
.L_x_161:
[----:B------:R-:W-:Y:S05]  /*8d10*/  BSYNC B1 ;  /* 0x0000000000017941 */ /* 0x000fea0003800000 */
.L_x_160:
        /* <DEDUP_REMOVED lines=12> */
.L_x_163:
[----:B------:R-:W-:Y:S05]  /*8de0*/  BSYNC B1 ;  /* 0x0000000000017941 */ /* 0x000fea0003800000 */
.L_x_162:
        /* <DEDUP_REMOVED lines=12> */
.L_x_165:
[----:B------:R-:W-:Y:S05]  /*8eb0*/  BSYNC B1 ;  /* 0x0000000000017941 */ /* 0x000fea0003800000 */
.L_x_164:
        /* <DEDUP_REMOVED lines=12> */
.L_x_167:
[----:B------:R-:W-:Y:S05]  /*8f80*/  BSYNC B1 ;  /* 0x0000000000017941 */ /* 0x000fea0003800000 */
.L_x_166:
        /* <DEDUP_REMOVED lines=12> */
.L_x_169:
[----:B------:R-:W-:Y:S05]  /*9050*/  BSYNC B1 ;  /* 0x0000000000017941 */ /* 0x000fea0003800000 */
.L_x_168:
        /* <DEDUP_REMOVED lines=12> */
.L_x_171:
[----:B------:R-:W-:Y:S05]  /*9120*/  BSYNC B1 ;  /* 0x0000000000017941 */ /* 0x000fea0003800000 */
.L_x_170:
        /* <DEDUP_REMOVED lines=12> */
.L_x_173:
[----:B------:R-:W-:Y:S05]  /*91f0*/  BSYNC B1 ;  /* 0x0000000000017941 */ /* 0x000fea0003800000 */
.L_x_172:
        /* <DEDUP_REMOVED lines=12> */
.L_x_175:
[----:B------:R-:W-:Y:S05]  /*92c0*/  BSYNC B1 ;  /* 0x0000000000017941 */ /* 0x000fea0003800000 */
.L_x_174:
        /* <DEDUP_REMOVED lines=12> */
.L_x_177:
[----:B------:R-:W-:Y:S05]  /*9390*/  BSYNC B1 ;  /* 0x0000000000017941 */ /* 0x000fea0003800000 */
.L_x_176:
        /* <DEDUP_REMOVED lines=12> */
.L_x_179:
[----:B------:R-:W-:Y:S05]  /*9460*/  BSYNC B1 ;  /* 0x0000000000017941 */ /* 0x000fea0003800000 */
.L_x_178:
        /* <DEDUP_REMOVED lines=12> */
.L_x_181:
[----:B------:R-:W-:Y:S05]  /*9530*/  BSYNC B1 ;  /* 0x0000000000017941 */ /* 0x000fea0003800000 */
.L_x_180:
        /* <DEDUP_REMOVED lines=12> */
.L_x_183:
[----:B------:R-:W-:Y:S05]  /*9600*/  BSYNC B1 ;  /* 0x0000000000017941 */ /* 0x000fea0003800000 */
.L_x_182:
        /* <DEDUP_REMOVED lines=12> */
.L_x_185:
[----:B------:R-:W-:Y:S05]  /*96d0*/  BSYNC B1 ;  /* 0x0000000000017941 */ /* 0x000fea0003800000 */
.L_x_184:
        /* <DEDUP_REMOVED lines=12> */
.L_x_187:
[----:B------:R-:W-:Y:S05]  /*97a0*/  BSYNC B1 ;  /* 0x0000000000017941 */ /* 0x000fea0003800000 */
.L_x_186:
        /* <DEDUP_REMOVED lines=12> */
.L_x_189:
[----:B------:R-:W-:Y:S05]  /*9870*/  BSYNC B1 ;  /* 0x0000000000017941 */ /* 0x000fea0003800000 */
.L_x_188:
[----:B-----5:R-:W-:Y:S01]  /*9880*/  LOP3.LUT R32, R32, 0xff, RZ, 0xc0, !PT ;  /* 0x000000ff20207812 */ /* 0x020fe200078ec0ff */
[----:B------:R-:W-:Y:S01]  /*9890*/  BSSY B1, `(.L_x_190) ;  /* 0x000000b000017945 */ /* 0x000fe20003800000 */
[----:B------:R-:W-:Y:S02]  /*98a0*/  ISETP.LT.OR P4, PT, R34, 0x99, !P0 ;  /* 0x000000992200780c */ /* 0x000fe40004781670 */
[----:B------:R-:W-:-:S05]  /*98b0*/  F2FP.F16.E4M3.UNPACK_B R32, R32 ;  /* 0x00000020ff20723e */ /* 0x000fca00020006ff */
[----:B------:R-:W-:-:S05]  /*98c0*/  HADD2.F32 R32, -RZ, R32.H0_H0 ;  /* 0x20000020ff207230 */ /* 0x000fca0000004100 */
[----:B------:R-:W-:-:S04]  /*98d0*/  FMUL R32, R32, UR25 ;  /* 0x0000001920207c20 */ /* 0x000fc80008400000 */
[----:B------:R-:W-:Y:S01]  /*98e0*/  FFMA R32, R23, UR24, R32 ;  /* 0x0000001817207c23 */ /* 0x000fe20008000020 */
[----:B------:R-:W-:-:S04]  /*98f0*/  PRMT R23, RZ, 0x7610, R23 ;  /* 0x00007610ff177816 */ /* 0x000fc80000000017 */
[----:B0-----:R-:W-:-:S05]  /*9900*/  F2FP.SATFINITE.E4M3.F32.PACK_AB_MERGE_C R33, RZ, R32, RZ ;  /* 0x00000020ff21723e */ /* 0x001fca00048070ff */
[----:B------:R0:W-:Y:S01]  /*9910*/  @!P3 STG.E.U8 desc[UR22][R26.64+0x91], R33 ;  /* 0x000091211a00b986 */ /* 0x0001e2000c101116 */
[----:B------:R-:W-:Y:S05]  /*9920*/  @P4 BRA `(.L_x_191) ;  /* 0x0000000000044947 */ /* 0x000fea0003800000 */
[----:B------:R0:W5:Y:S02]  /*9930*/  LDG.E.U8 R23, desc[UR22][R28.64+0x98] ;  /* 0x000098161c177981 */ /* 0x000164000c1e1100 */
.L_x_191:
[----:B------:R-:W-:Y:S05]  /*9940*/  BSYNC B1 ;  /* 0x0000000000017941 */ /* 0x000fea0003800000 */
.L_x_190:
        /* <DEDUP_REMOVED lines=8> */
[----:B------:R-:W-:-:S05]  /*99d0*/  F2FP.SATFINITE.E4M3.F32.PACK_AB_MERGE_C R23, RZ, R23, RZ ;  /* 0x00000017ff17723e */ /* 0x000fca00048070ff */
[----:B------:R0:W-:Y:S01]  /*99e0*/  @!P4 STG.E.U8 desc[UR22][R24.64+0x98], R23 ;  /* 0x000098171800c986 */ /* 0x0001e2000c101116 */
[----:B------:R-:W-:Y:S05]  /*99f0*/  @P3 BRA `(.L_x_193) ;  /* 0x0000000000043947 */ /* 0x000fea0003800000 */
[----:B------:R0:W5:Y:S02]  /*9a00*/  LDG.E.U8 R22, desc[UR22][R28.64+0x99] ;  /* 0x000099161c167981 */ /* 0x000164000c1e1100 */
.L_x_193:
[----:B------:R-:W-:Y:S05]  /*9a10*/  BSYNC B1 ;  /* 0x0000000000017941 */ /* 0x000fea0003800000 */
.L_x_192:
        /* <DEDUP_REMOVED lines=12> */
.L_x_195:
[----:B------:R-:W-:Y:S05]  /*9ae0*/  BSYNC B1 ;  /* 0x0000000000017941 */ /* 0x000fea0003800000 */
.L_x_194:
        /* <DEDUP_REMOVED lines=12> */
.L_x_197:
[----:B------:R-:W-:Y:S05]  /*9bb0*/  BSYNC B1 ;  /* 0x0000000000017941 */ /* 0x000fea0003800000 */
.L_x_196:
        /* <DEDUP_REMOVED lines=12> */
.L_x_199:
[----:B------:R-:W-:Y:S05]  /*9c80*/  BSYNC B1 ;  /* 0x0000000000017941 */ /* 0x000fea0003800000 */
.L_x_198:
        /* <DEDUP_REMOVED lines=12> */
.L_x_201:
[----:B------:R-:W-:Y:S05]  /*9d50*/  BSYNC B1 ;  /* 0x0000000000017941 */ /* 0x000fea0003800000 */
.L_x_200:
        /* <DEDUP_REMOVED lines=12> */
.L_x_203:
[----:B------:R-:W-:Y:S05]  /*9e20*/  BSYNC B1 ;  /* 0x0000000000017941 */ /* 0x000fea0003800000 */
.L_x_202:
        /* <DEDUP_REMOVED lines=12> */
.L_x_205:
[----:B------:R-:W-:Y:S05]  /*9ef0*/  BSYNC B1 ;  /* 0x0000000000017941 */ /* 0x000fea0003800000 */
.L_x_204:
        /* <DEDUP_REMOVED lines=12> */
.L_x_207:
[----:B------:R-:W-:Y:S05]  /*9fc0*/  BSYNC B1 ;  /* 0x0000000000017941 */ /* 0x000fea0003800000 */
.L_x_206:
        /* <DEDUP_REMOVED lines=12> */
.L_x_209:
[----:B------:R-:W-:Y:S05]  /*a090*/  BSYNC B1 ;  /* 0x0000000000017941 */ /* 0x000fea0003800000 */
.L_x_208:
        /* <DEDUP_REMOVED lines=12> */
.L_x_211:
[----:B------:R-:W-:Y:S05]  /*a160*/  BSYNC B1 ;  /* 0x0000000000017941 */ /* 0x000fea0003800000 */
.L_x_210:
        /* <DEDUP_REMOVED lines=12> */
.L_x_213:
[----:B------:R-:W-:Y:S05]  /*a230*/  BSYNC B1 ;  /* 0x0000000000017941 */ /* 0x000fea0003800000 */
.L_x_212:
        /* <DEDUP_REMOVED lines=12> */
.L_x_215:
[----:B------:R-:W-:Y:S05]  /*a300*/  BSYNC B1 ;  /* 0x0000000000017941 */ /* 0x000fea0003800000 */
.L_x_214:
        /* <DEDUP_REMOVED lines=12> */
.L_x_217:
[----:B------:R-:W-:Y:S05]  /*a3d0*/  BSYNC B1 ;  /* 0x0000000000017941 */ /* 0x000fea0003800000 */
.L_x_216:
        /* <DEDUP_REMOVED lines=12> */
.L_x_219:
[----:B------:R-:W-:Y:S05]  /*a4a0*/  BSYNC B1 ;  /* 0x0000000000017941 */ /* 0x000fea0003800000 */
.L_x_218:
        /* <DEDUP_REMOVED lines=12> */
.L_x_221:
[----:B------:R-:W-:Y:S05]  /*a570*/  BSYNC B1 ;  /* 0x0000000000017941 */ /* 0x000fea0003800000 */
.L_x_220:
        /* <DEDUP_REMOVED lines=12> */
.L_x_223:
[----:B------:R-:W-:Y:S05]  /*a640*/  BSYNC B1 ;  /* 0x0000000000017941 */ /* 0x000fea0003800000 */
.L_x_222:
        /* <DEDUP_REMOVED lines=12> */
.L_x_225:
[----:B------:R-:W-:Y:S05]  /*a710*/  BSYNC B1 ;  /* 0x0000000000017941 */ /* 0x000fea0003800000 */
.L_x_224:
        /* <DEDUP_REMOVED lines=12> */
.L_x_227:
[----:B------:R-:W-:Y:S05]  /*a7e0*/  BSYNC B1 ;  /* 0x0000000000017941 */ /* 0x000fea0003800000 */
.L_x_226:
        /* <DEDUP_REMOVED lines=12> */
.L_x_229:
[----:B------:R-:W-:Y:S05]  /*a8b0*/  BSYNC B1 ;  /* 0x0000000000017941 */ /* 0x000fea0003800000 */
.L_x_228:
        /* <DEDUP_REMOVED lines=12> */
.L_x_231:
[----:B------:R-:W-:Y:S05]  /*a980*/  BSYNC B1 ;  /* 0x0000000000017941 */ /* 0x000fea0003800000 */
.L_x_230:
        /* <DEDUP_REMOVED lines=12> */
.L_x_233:
[----:B------:R-:W-:Y:S05]  /*aa50*/  BSYNC B1 ;  /* 0x0000000000017941 */ /* 0x000fea0003800000 */
.L_x_232:
[----:B-----5:R-:W-:Y:S01]  /*aa60*/  LOP3.LUT R2, R2, 0xff, RZ, 0xc0, !PT ;  /* 0x000000ff02027812 */ /* 0x020fe200078ec0ff */
[----:B------:R-:W-:Y:S01]  /*aa70*/  BSSY B1, `(.L_x_234) ;  /* 0x000000b000017945 */ /* 0x000fe20003800000 */
[----:B------:R-:W-:Y:S02]  /*aa80*/  ISETP.LT.OR P4, PT, R34, 0xc1, !P1 ;  /* 0x000000c12200780c */ /* 0x000fe40004f81670 */
[----:B------:R-:W-:-:S05]  /*aa90*/  F2FP.F16.E4M3.UNPACK_B R2, R2 ;  /* 0x00000002ff02723e */ /* 0x000fca00020006ff */
[----:B------:R-:W-:-:S05]  /*aaa0*/  HADD2.F32 R2, -RZ, R2.H0_H0 ;  /* 0x20000002ff027230 */ /* 0x000fca0000004100 */
[----:B0-----:R-:W-:-:S04]  /*aab0*/  FMUL R3, R2, UR25 ;  /* 0x0000001902037c20 */ /* 0x001fc80008400000 */
[----:B------:R-:W-:Y:S01]  /*aac0*/  FFMA R3, R0, UR24, R3 ;  /* 0x0000001800037c23 */ /* 0x000fe20008000003 */
[----:B------:R-:W-:-:S04]  /*aad0*/  PRMT R0, RZ, 0x7610, R0 ;  /* 0x00007610ff007816 */ /* 0x000fc80000000000 */
[----:B------:R-:W-:-:S05]  /*aae0*/  F2FP.SATFINITE.E4M3.F32.PACK_AB_MERGE_C R3, RZ, R3, RZ ;  /* 0x00000003ff03723e */ /* 0x000fca00048070ff */
[----:B------:R0:W-:Y:S01]  /*aaf0*/  @!P3 STG.E.U8 desc[UR22][R24.64+0xc1], R3 ;  /* 0x0000c1031800b986 */ /* 0x0001e2000c101116 */
[----:B------:R-:W-:Y:S05]  /*ab00*/  @P4 BRA `(.L_x_235) ;  /* 0x0000000000044947 */ /* 0x000fea0003800000 */
[----:B------:R0:W5:Y:S02]  /*ab10*/  LDG.E.U8 R0, desc[UR22][R30.64+0xc0] ;  /* 0x0000c0161e007981 */ /* 0x000164000c1e1100 */
.L_x_235:
[----:B------:R-:W-:Y:S05]  /*ab20*/  BSYNC B1 ;  /* 0x0000000000017941 */ /* 0x000fea0003800000 */
.L_x_234:
[----:B------:R-:W2:Y:S01]  /*ab30*/  LDL.LU R2, [R1] ;  /* 0x0000000001027983 */ /* 0x000ea20000300800 */
[----:B-----5:R-:W-:Y:S01]  /*ab40*/  LOP3.LUT R0, R0, 0xff, RZ, 0xc0, !PT ;  /* 0x000000ff00007812 */ /* 0x020fe200078ec0ff */
[----:B------:R-:W-:Y:S01]  /*ab50*/  BSSY B1, `(.L_x_236) ;  /* 0x000000b000017945 */ /* 0x000fe20003800000 */
[----:B------:R-:W-:Y:S02]  /*ab60*/  ISETP.LT.OR P3, PT, R34, 0xc2, !P1 ;  /* 0x000000c22200780c */ /* 0x000fe40004f61670 */
[----:B------:R-:W-:-:S05]  /*ab70*/  F2FP.F16.E4M3.UNPACK_B R0, R0 ;  /* 0x00000000ff00723e */ /* 0x000fca00020006ff */
[----:B------:R-:W-:-:S05]  /*ab80*/  HADD2.F32 R0, -RZ, R0.H0_H0 ;  /* 0x20000000ff007230 */ /* 0x000fca0000004100 */
[----:B------:R-:W-:-:S04]  /*ab90*/  FMUL R0, R0, UR25 ;  /* 0x0000001900007c20 */ /* 0x000fc80008400000 */
[----:B--2---:R-:W-:-:S05]  /*aba0*/  FFMA R0, R2, UR24, R0 ;  /* 0x0000001802007c23 */ /* 0x004fca0008000000 */
[----:B0-----:R-:W-:Y:S02]  /*abb0*/  F2FP.SATFINITE.E4M3.F32.PACK_AB_MERGE_C R3, RZ, R0, RZ ;  /* 0x00000000ff03723e */ /* 0x001fe400048070ff */
[----:B------:R-:W-:-:S03]  /*abc0*/  PRMT R0, RZ, 0x7610, R0 ;  /* 0x00007610ff007816 */ /* 0x000fc60000000000 */
[----:B------:R0:W-:Y:S01]  /*abd0*/  @!P4 STG.E.U8 desc[UR22][R26.64+0xc0], R3 ;  /* 0x0000c0031a00c986 */ /* 0x0001e2000c101116 */
[----:B------:R-:W-:Y:S05]  /*abe0*/  @P3 BRA `(.L_x_237) ;  /* 0x0000000000043947 */ /* 0x000fea0003800000 */
[----:B------:R2:W5:Y:S02]  /*abf0*/  LDG.E.U8 R0, desc[UR22][R30.64+0xc1] ;  /* 0x0000c1161e007981 */ /* 0x000564000c1e1100 */
.L_x_237:
[----:B------:R-:W-:Y:S05]  /*ac00*/  BSYNC B1 ;  /* 0x0000000000017941 */ /* 0x000fea0003800000 */
.L_x_236:
[----:B------:R-:W3:Y:S01]  /*ac10*/  LDL.LU R2, [R1+0x4] ;  /* 0x0000040001027983 */ /* 0x000ee20000300800 */
[----:B-----5:R-:W-:Y:S01]  /*ac20*/  LOP3.LUT R0, R0, 0xff, RZ, 0xc0, !PT ;  /* 0x000000ff00007812 */ /* 0x020fe200078ec0ff */
[----:B------:R-:W-:Y:S01]  /*ac30*/  BSSY B1, `(.L_x_238) ;  /* 0x000000b000017945 */ /* 0x000fe20003800000 */
[----:B------:R-:W-:Y:S02]  /*ac40*/  ISETP.LT.OR P4, PT, R34, 0xc9, !P0 ;  /* 0x000000c92200780c */ /* 0x000fe40004781670 */
[----:B------:R-:W-:-:S05]  /*ac50*/  F2FP.F16.E4M3.UNPACK_B R0, R0 ;  /* 0x00000000ff00723e */ /* 0x000fca00020006ff */
[----:B------:R-:W-:-:S05]  /*ac60*/  HADD2.F32 R0, -RZ, R0.H0_H0 ;  /* 0x20000000ff007230 */ /* 0x000fca0000004100 */
[----:B------:R-:W-:-:S04]  /*ac70*/  FMUL R0, R0, UR25 ;  /* 0x0000001900007c20 */ /* 0x000fc80008400000 */
[----:B---3--:R-:W-:-:S05]  /*ac80*/  FFMA R0, R2, UR24, R0 ;  /* 0x0000001802007c23 */ /* 0x008fca0008000000 */
[----:B0-----:R-:W-:Y:S02]  /*ac90*/  F2FP.SATFINITE.E4M3.F32.PACK_AB_MERGE_C R3, RZ, R0, RZ ;  /* 0x00000000ff03723e */ /* 0x001fe400048070ff */
[----:B------:R-:W-:-:S03]  /*aca0*/  PRMT R0, RZ, 0x7610, R0 ;  /* 0x00007610ff007816 */ /* 0x000fc60000000000 */
[----:B------:R0:W-:Y:S01]  /*acb0*/  @!P3 STG.E.U8 desc[UR22][R26.64+0xc1], R3 ;  /* 0x0000c1031a00b986 */ /* 0x0001e2000c101116 */
[----:B------:R-:W-:Y:S05]  /*acc0*/  @P4 BRA `(.L_x_239) ;  /* 0x0000000000044947 */ /* 0x000fea0003800000 */
[----:B------:R3:W5:Y:S02]  /*acd0*/  LDG.E.U8 R0, desc[UR22][R28.64+0xc8] ;  /* 0x0000c8161c007981 */ /* 0x000764000c1e1100 */
.L_x_239:
[----:B------:R-:W-:Y:S05]  /*ace0*/  BSYNC B1 ;  /* 0x0000000000017941 */ /* 0x000fea0003800000 */
.L_x_238:
[----:B------:R-:W2:Y:S01]  /*acf0*/  LDL.LU R2, [R1+0x8] ;  /* 0x0000080001027983 */ /* 0x000ea20000300800 */
        /* <DEDUP_REMOVED lines=12> */
.L_x_241:
[----:B------:R-:W-:Y:S05]  /*adc0*/  BSYNC B1 ;  /* 0x0000000000017941 */ /* 0x000fea0003800000 */
.L_x_240:
        /* <DEDUP_REMOVED lines=13> */
.L_x_243:
[----:B------:R-:W-:Y:S05]  /*aea0*/  BSYNC B1 ;  /* 0x0000000000017941 */ /* 0x000fea0003800000 */
.L_x_242:
        /* <DEDUP_REMOVED lines=13> */
.L_x_245:
[----:B------:R-:W-:Y:S05]  /*af80*/  BSYNC B1 ;  /* 0x0000000000017941 */ /* 0x000fea0003800000 */
.L_x_244:
        /* <DEDUP_REMOVED lines=13> */
.L_x_247:
[----:B------:R-:W-:Y:S05]  /*b060*/  BSYNC B1 ;  /* 0x0000000000017941 */ /* 0x000fea0003800000 */
.L_x_246:
        /* <DEDUP_REMOVED lines=13> */
.L_x_249:
[----:B------:R-:W-:Y:S05]  /*b140*/  BSYNC B1 ;  /* 0x0000000000017941 */ /* 0x000fea0003800000 */
.L_x_248:
        /* <DEDUP_REMOVED lines=13> */
.L_x_251:
[----:B------:R-:W-:Y:S05]  /*b220*/  BSYNC B1 ;  /* 0x0000000000017941 */ /* 0x000fea0003800000 */
.L_x_250:
        /* <DEDUP_REMOVED lines=13> */
.L_x_253:
[----:B------:R-:W-:Y:S05]  /*b300*/  BSYNC B1 ;  /* 0x0000000000017941 */ /* 0x000fea0003800000 */
.L_x_252:
        /* <DEDUP_REMOVED lines=13> */
.L_x_255:
[----:B------:R-:W-:Y:S05]  /*b3e0*/  BSYNC B1 ;  /* 0x0000000000017941 */ /* 0x000fea0003800000 */
.L_x_254:
        /* <DEDUP_REMOVED lines=13> */
.L_x_257:
[----:B------:R-:W-:Y:S05]  /*b4c0*/  BSYNC B1 ;  /* 0x0000000000017941 */ /* 0x000fea0003800000 */
.L_x_256:
        /* <DEDUP_REMOVED lines=13> */
.L_x_259:
[----:B------:R-:W-:Y:S05]  /*b5a0*/  BSYNC B1 ;  /* 0x0000000000017941 */ /* 0x000fea0003800000 */
.L_x_258:
        /* <DEDUP_REMOVED lines=13> */
.L_x_261:
[----:B------:R-:W-:Y:S05]  /*b680*/  BSYNC B1 ;  /* 0x0000000000017941 */ /* 0x000fea0003800000 */
.L_x_260:
        /* <DEDUP_REMOVED lines=13> */
.L_x_263:
[----:B------:R-:W-:Y:S05]  /*b760*/  BSYNC B1 ;  /* 0x0000000000017941 */ /* 0x000fea0003800000 */
.L_x_262:
        /* <DEDUP_REMOVED lines=13> */
.L_x_265:
[----:B------:R-:W-:Y:S05]  /*b840*/  BSYNC B1 ;  /* 0x0000000000017941 */ /* 0x000fea0003800000 */
.L_x_264:
        /* <DEDUP_REMOVED lines=13> */
.L_x_267:
[----:B------:R-:W-:Y:S05]  /*b920*/  BSYNC B1 ;  /* 0x0000000000017941 */ /* 0x000fea0003800000 */
.L_x_266:
        /* <DEDUP_REMOVED lines=13> */
.L_x_269:
[----:B------:R-:W-:Y:S05]  /*ba00*/  BSYNC B1 ;  /* 0x0000000000017941 */ /* 0x000fea0003800000 */
.L_x_268:
        /* <DEDUP_REMOVED lines=13> */
.L_x_271:
[----:B------:R-:W-:Y:S05]  /*bae0*/  BSYNC B1 ;  /* 0x0000000000017941 */ /* 0x000fea0003800000 */
.L_x_270:
        /* <DEDUP_REMOVED lines=13> */
.L_x_273:
[----:B------:R-:W-:Y:S05]  /*bbc0*/  BSYNC B1 ;  /* 0x0000000000017941 */ /* 0x000fea0003800000 */
.L_x_272:
        /* <DEDUP_REMOVED lines=13> */
.L_x_275:
[----:B------:R-:W-:Y:S05]  /*bca0*/  BSYNC B1 ;  /* 0x0000000000017941 */ /* 0x000fea0003800000 */
.L_x_274:
        /* <DEDUP_REMOVED lines=13> */
.L_x_277:
[----:B------:R-:W-:Y:S05]  /*bd80*/  BSYNC B1 ;  /* 0x0000000000017941 */ /* 0x000fea0003800000 */
.L_x_276:
        /* <DEDUP_REMOVED lines=13> */
.L_x_279:
[----:B------:R-:W-:Y:S05]  /*be60*/  BSYNC B1 ;  /* 0x0000000000017941 */ /* 0x000fea0003800000 */
.L_x_278:
        /* <DEDUP_REMOVED lines=13> */
.L_x_281:
[----:B------:R-:W-:Y:S05]  /*bf40*/  BSYNC B1 ;  /* 0x0000000000017941 */ /* 0x000fea0003800000 */
.L_x_280:
        /* <DEDUP_REMOVED lines=13> */
.L_x_283:
[----:B------:R-:W-:Y:S05]  /*c020*/  BSYNC B1 ;  /* 0x0000000000017941 */ /* 0x000fea0003800000 */
.L_x_282:
        /* <DEDUP_REMOVED lines=13> */
.L_x_285:
[----:B------:R-:W-:Y:S05]  /*c100*/  BSYNC B1 ;  /* 0x0000000000017941 */ /* 0x000fea0003800000 */
.L_x_284:
        /* <DEDUP_REMOVED lines=13> */
.L_x_287:
[----:B------:R-:W-:Y:S05]  /*c1e0*/  BSYNC B1 ;  /* 0x0000000000017941 */ /* 0x000fea0003800000 */
.L_x_286:
        /* <DEDUP_REMOVED lines=13> */
.L_x_289:
[----:B------:R-:W-:Y:S05]  /*c2c0*/  BSYNC B1 ;  /* 0x0000000000017941 */ /* 0x000fea0003800000 */
.L_x_288:
        /* <DEDUP_REMOVED lines=13> */
.L_x_291:
[----:B------:R-:W-:Y:S05]  /*c3a0*/  BSYNC B1 ;  /* 0x0000000000017941 */ /* 0x000fea0003800000 */
.L_x_290:
        /* <DEDUP_REMOVED lines=13> */
.L_x_293:
[----:B------:R-:W-:Y:S05]  /*c480*/  BSYNC B1 ;  /* 0x0000000000017941 */ /* 0x000fea0003800000 */
.L_x_292:
[----:B------:R-:W-:Y:S05]  /*c490*/  @P1 BRA `(.L_x_294) ;  /* 0x0000002000a41947 */ /* 0x000fea0003800000 */
[----:B------:R-:W2:Y:S01]  /*c4a0*/  LDL.LU R2, [R1+0x74] ;  /* 0x0000740001027983 */ /* 0x000ea20000300800 */
[----:B-----5:R-:W-:-:S04]  /*c4b0*/  LOP3.LUT R0, R0, 0xff, RZ, 0xc0, !PT ;  /* 0x000000ff00007812 */ /* 0x020fc800078ec0ff */
[----:B------:R-:W-:-:S05]  /*c4c0*/  F2FP.F16.E4M3.UNPACK_B R0, R0 ;  /* 0x00000000ff00723e */ /* 0x000fca00020006ff */
[----:B------:R-:W-:-:S05]  /*c4d0*/  HADD2.F32 R0, -RZ, R0.H0_H0 ;  /* 0x20000000ff007230 */ /* 0x000fca0000004100 */
[----:B------:R-:W-:-:S04]  /*c4e0*/  FMUL R0, R0, UR25 ;  /* 0x0000001900007c20 */ /* 0x000fc80008400000 */
[----:B--2---:R-:W-:-:S05]  /*c4f0*/  FFMA R0, R2, UR24, R0 ;  /* 0x0000001802007c23 */ /* 0x004fca0008000000 */
[----:B0-----:R-:W-:-:S05]  /*c500*/  F2FP.SATFINITE.E4M3.F32.PACK_AB_MERGE_C R3, RZ, R0, RZ ;  /* 0x00000000ff03723e */ /* 0x001fca00048070ff */
[----:B------:R0:W-:Y:S01]  /*c510*/  STG.E.U8 desc[UR22][R26.64+0xf9], R3 ;  /* 0x0000f9031a007986 */ /* 0x0001e2000c101116 */
[----:B------:R-:W-:Y:S05]  /*c520*/  BRA `(.L_x_294) ;  /* 0x0000002000807947 */ /* 0x000fea0003800000 */
.L_x_37:
[C---:B------:R-:W-:Y:S01]  /*c530*/  ISETP.GE.AND P1, PT, R39.reuse, 0x1, PT ;  /* 0x000000012700780c */ /* 0x040fe20003f26270 */
[----:B------:R-:W-:Y:S01]  /*c540*/  FMUL R226, R226, UR24 ;  /* 0x00000018e2e27c20 */ /* 0x000fe20008400000 */
[----:B------:R-:W2:Y:S01]  /*c550*/  LDL.LU R227, [R1+0x10] ;  /* 0x0000100001e37983 */ /* 0x000ea20000300800 */
[----:B------:R-:W-:Y:S01]  /*c560*/  ISETP.GE.AND P0, PT, R39, 0x9, PT ;  /* 0x000000092700780c */ /* 0x000fe20003f06270 */
[----:B------:R-:W-:Y:S01]  /*c570*/  FMUL R225, R225, UR24 ;  /* 0x00000018e1e17c20 */ /* 0x000fe20008400000 */
[C---:B------:R-:W-:Y:S02]  /*c580*/  ISETP.LT.OR P4, PT, R34.reuse, 0x1, !P1 ;  /* 0x000000012200780c */ /* 0x040fe40004f81670 */
[C---:B------:R-:W-:Y:S02]  /*c590*/  ISETP.LT.OR P5, PT, R34.reuse, 0x2, !P1 ;  /* 0x000000022200780c */ /* 0x040fe40004fa1670 */
[----:B------:R-:W-:Y:S02]  /*c5a0*/  F2FP.SATFINITE.E4M3.F32.PACK_AB_MERGE_C R29, RZ, R226, RZ ;  /* 0x000000e2ff1d723e */ /* 0x000fe400048070ff */
[----:B------:R-:W-:Y:S01]  /*c5b0*/  ISETP.LT.OR P3, PT, R34, 0x1, !P0 ;  /* 0x000000012200780c */ /* 0x000fe20004761670 */
[----:B------:R-:W-:Y:S01]  /*c5c0*/  FMUL R224, R224, UR24 ;  /* 0x00000018e0e07c20 */ /* 0x000fe20008400000 */
[----:B------:R-:W-:Y:S01]  /*c5d0*/  ISETP.LT.OR P6, PT, R34, 0xa, !P1 ;  /* 0x0000000a2200780c */ /* 0x000fe20004fc1670 */
[----:B------:R-:W-:Y:S01]  /*c5e0*/  FMUL R223, R223, UR24 ;  /* 0x00000018dfdf7c20 */ /* 0x000fe20008400000 */
[----:B------:R-:W-:Y:S01]  /*c5f0*/  F2FP.SATFINITE.E4M3.F32.PACK_AB_MERGE_C R225, RZ, R225, RZ ;  /* 0x000000e1ffe1723e */ /* 0x000fe200048070ff */
[----:B------:R-:W-:Y:S01]  /*c600*/  FMUL R221, R221, UR24 ;  /* 0x00000018dddd7c20 */ /* 0x000fe20008400000 */
[----:B------:R-:W-:Y:S01]  /*c610*/  FMUL R222, R222, UR24 ;  /* 0x00000018dede7c20 */ /* 0x000fe20008400000 */
[----:B------:R0:W-:Y:S01]  /*c620*/  @!P4 STG.E.U8 desc[UR22][R24.64], R29 ;  /* 0x0000001d1800c986 */ /* 0x0001e2000c101116 */
[----:B------:R-:W-:-:S02]  /*c630*/  ISETP.LT.OR P4, PT, R34, 0x2, !P0 ;  /* 0x000000022200780c */ /* 0x000fc40004781670 */
[----:B------:R-:W-:Y:S01]  /*c640*/  F2FP.SATFINITE.E4M3.F32.PACK_AB_MERGE_C R31, RZ, R224, RZ ;  /* 0x000000e0ff1f723e */ /* 0x000fe200048070ff */
[----:B------:R3:W-:Y:S01]  /*c650*/  @!P5 STG.E.U8 desc[UR22][R24.64+0x1], R225 ;  /* 0x000001e11800d986 */ /* 0x0007e2000c101116 */
[----:B------:R-:W-:Y:S02]  /*c660*/  ISETP.LT.OR P5, PT, R34, 0x9, !P1 ;  /* 0x000000092200780c */ /* 0x000fe40004fa1670 */
[----:B------:R-:W-:Y:S01]  /*c670*/  F2FP.SATFINITE.E4M3.F32.PACK_AB_MERGE_C R223, RZ, R223, RZ ;  /* 0x000000dfffdf723e */ /* 0x000fe200048070ff */
[----:B------:R-:W-:Y:S01]  /*c680*/  FMUL R220, R220, UR24 ;  /* 0x00000018dcdc7c20 */ /* 0x000fe20008400000 */
[----:B------:R-:W-:Y:S01]  /*c690*/  F2FP.SATFINITE.E4M3.F32.PACK_AB_MERGE_C R221, RZ, R221, RZ ;  /* 0x000000ddffdd723e */ /* 0x000fe200048070ff */
[----:B------:R-:W-:Y:S01]  /*c6a0*/  @!P3 STG.E.U8 desc[UR22][R26.64], R31 ;  /* 0x0000001f1a00b986 */ /* 0x000fe2000c101116 */
[----:B------:R-:W-:-:S03]  /*c6b0*/  ISETP.LT.OR P3, PT, R34, 0x9, !P0 ;  /* 0x000000092200780c */ /* 0x000fc60004761670 */
[----:B------:R-:W-:Y:S01]  /*c6c0*/  @!P4 STG.E.U8 desc[UR22][R26.64+0x1], R223 ;  /* 0x000001df1a00c986 */ /* 0x000fe2000c101116 */
[----:B------:R-:W-:-:S03]  /*c6d0*/  ISETP.LT.OR P4, PT, R34, 0xa, !P0 ;  /* 0x0000000a2200780c */ /* 0x000fc60004781670 */
[----:B------:R-:W-:Y:S01]  /*c6e0*/  @!P6 STG.E.U8 desc[UR22][R24.64+0x9], R221 ;  /* 0x000009dd1800e986 */ /* 0x000fe2000c101116 */
[C---:B------:R-:W-:Y:S01]  /*c6f0*/  ISETP.LT.OR P6, PT, R34.reuse, 0x12, !P1 ;  /* 0x000000122200780c */ /* 0x040fe20004fc1670 */
[----:B------:R-:W-:Y:S01]  /*c700*/  FMUL R219, R219, UR24 ;  /* 0x00000018dbdb7c20 */ /* 0x000fe20008400000 */
[----:B0-----:R-:W-:Y:S01]  /*c710*/  F2FP.SATFINITE.E4M3.F32.PACK_AB_MERGE_C R29, RZ, R222, RZ ;  /* 0x000000deff1d723e */ /* 0x001fe200048070ff */
[----:B------:R-:W-:Y:S01]  /*c720*/  FMUL R217, R217, UR24 ;  /* 0x00000018d9d97c20 */ /* 0x000fe20008400000 */
[----:B------:R-:W4:Y:S01]  /*c730*/  LDL.LU R226, [R1+0xc] ;  /* 0x00000c0001e27983 */ /* 0x000f220000300800 */
[----:B------:R-:W-:Y:S02]  /*c740*/  F2FP.SATFINITE.E4M3.F32.PACK_AB_MERGE_C R33, RZ, R220, RZ ;  /* 0x000000dcff21723e */ /* 0x000fe400048070ff */
[----:B------:R-:W-:Y:S01]  /*c750*/  F2FP.SATFINITE.E4M3.F32.PACK_AB_MERGE_C R219, RZ, R219, RZ ;  /* 0x000000dbffdb723e */ /* 0x000fe200048070ff */
[----:B------:R0:W-:Y:S01]  /*c760*/  @!P5 STG.E.U8 desc[UR22][R24.64+0x8], R29 ;  /* 0x0000081d1800d986 */ /* 0x0001e2000c101116 */
[----:B------:R-:W-:-:S02]  /*c770*/  ISETP.LT.OR P5, PT, R34, 0x11, !P1 ;  /* 0x000000112200780c */ /* 0x000fc40004fa1670 */
[----:B------:R-:W-:Y:S01]  /*c780*/  F2FP.SATFINITE.E4M3.F32.PACK_AB_MERGE_C R217, RZ, R217, RZ ;  /* 0x000000d9ffd9723e */ /* 0x000fe200048070ff */
[----:B---3--:R-:W3:Y:S01]  /*c790*/  LDL.LU R225, [R1+0x8] ;  /* 0x0000080001e17983 */ /* 0x008ee20000300800 */
[----:B------:R-:W-:-:S03]  /*c7a0*/  FMUL R218, R218, UR24 ;  /* 0x00000018dada7c20 */ /* 0x000fc60008400000 */
[----:B------:R-:W4:Y:S04]  /*c7b0*/  LDL.LU R224, [R1+0x4] ;  /* 0x0000040001e07983 */ /* 0x000f280000300800 */
[----:B------:R-:W3:Y:S01]  /*c7c0*/  LDL.LU R222, [R1] ;  /* 0x0000000001de7983 */ /* 0x000ee20000300800 */
[----:B0-----:R-:W-:Y:S01]  /*c7d0*/  F2FP.SATFINITE.E4M3.F32.PACK_AB_MERGE_C R29, RZ, R218, RZ ;  /* 0x000000daff1d723e */ /* 0x001fe200048070ff */
[----:B------:R-:W-:Y:S01]  /*c7e0*/  FMUL R216, R216, UR24 ;  /* 0x00000018d8d87c20 */ /* 0x000fe20008400000 */
[----:B------:R-:W-:Y:S01]  /*c7f0*/  FMUL R215, R215, UR24 ;  /* 0x00000018d7d77c20 */ /* 0x000fe20008400000 */
[----:B------:R0:W-:Y:S01]  /*c800*/  @!P3 STG.E.U8 desc[UR22][R26.64+0x8], R33 ;  /* 0x000008211a00b986 */ /* 0x0001e2000c101116 */
[C---:B------:R-:W-:Y:S01]  /*c810*/  ISETP.LT.OR P3, PT, R34.reuse, 0x11, !P0 ;  /* 0x000000112200780c */ /* 0x040fe20004761670 */
[----:B------:R-:W-:Y:S01]  /*c820*/  FMUL R213, R213, UR24 ;  /* 0x00000018d5d57c20 */ /* 0x000fe20008400000 */
[----:B------:R-:W-:Y:S01]  /*c830*/  F2FP.SATFINITE.E4M3.F32.PACK_AB_MERGE_C R31, RZ, R216, RZ ;  /* 0x000000d8ff1f723e */ /* 0x000fe200048070ff */
[----:B------:R-:W-:Y:S01]  /*c840*/  @!P4 STG.E.U8 desc[UR22][R26.64+0x9], R219 ;  /* 0x000009db1a00c986 */ /* 0x000fe2000c101116 */
[----:B------:R-:W-:Y:S01]  /*c850*/  ISETP.LT.OR P4, PT, R34, 0x12, !P0 ;  /* 0x000000122200780c */ /* 0x000fe20004781670 */
[----:B------:R-:W-:Y:S01]  /*c860*/  FMUL R214, R214, UR24 ;  /* 0x00000018d6d67c20 */ /* 0x000fe20008400000 */
[----:B------:R-:W-:Y:S01]  /*c870*/  F2FP.SATFINITE.E4M3.F32.PACK_AB_MERGE_C R215, RZ, R215, RZ ;  /* 0x000000d7ffd7723e */ /* 0x000fe200048070ff */
[----:B------:R-:W-:Y:S01]  /*c880*/  @!P6 STG.E.U8 desc[UR22][R24.64+0x11], R217 ;  /* 0x000011d91800e986 */ /* 0x000fe2000c101116 */
[----:B------:R-:W-:Y:S01]  /*c890*/  ISETP.LT.OR P6, PT, R34, 0x1a, !P1 ;  /* 0x0000001a2200780c */ /* 0x000fe20004fc1670 */
[----:B------:R-:W-:Y:S01]  /*c8a0*/  FMUL R212, R212, UR24 ;  /* 0x00000018d4d47c20 */ /* 0x000fe20008400000 */
[----:B------:R-:W-:Y:S01]  /*c8b0*/  F2FP.SATFINITE.E4M3.F32.PACK_AB_MERGE_C R213, RZ, R213, RZ ;  /* 0x000000d5ffd5723e */ /* 0x000fe200048070ff */
[----:B------:R1:W-:Y:S01]  /*c8c0*/  @!P5 STG.E.U8 desc[UR22][R24.64+0x10], R29 ;  /* 0x0000101d1800d986 */ /* 0x0003e2000c101116 */
[C---:B------:R-:W-:Y:S01]  /*c8d0*/  ISETP.LT.OR P5, PT, R34.reuse, 0x19, !P1 ;  /* 0x000000192200780c */ /* 0x040fe20004fa1670 */
[----:B------:R-:W-:Y:S01]  /*c8e0*/  FMUL R211, R211, UR24 ;  /* 0x00000018d3d37c20 */ /* 0x000fe20008400000 */
[----:B------:R-:W-:Y:S01]  /*c8f0*/  FMUL R209, R209, UR24 ;  /* 0x00000018d1d17c20 */ /* 0x000fe20008400000 */
[----:B------:R1:W-:Y:S01]  /*c900*/  @!P3 STG.E.U8 desc[UR22][R26.64+0x10], R31 ;  /* 0x0000101f1a00b986 */ /* 0x0003e2000c101116 */
[----:B------:R-:W-:Y:S01]  /*c910*/  ISETP.LT.OR P3, PT, R34, 0x19, !P0 ;  /* 0x000000192200780c */ /* 0x000fe20004761670 */
[----:B------:R-:W-:Y:S01]  /*c920*/  FMUL R210, R210, UR24 ;  /* 0x00000018d2d27c20 */ /* 0x000fe20008400000 */
[----:B0-----:R-:W-:Y:S01]  /*c930*/  F2FP.SATFINITE.E4M3.F32.PACK_AB_MERGE_C R33, RZ, R212, RZ ;  /* 0x000000d4ff21723e */ /* 0x001fe200048070ff */
[----:B------:R-:W-:Y:S01]  /*c940*/  @!P4 STG.E.U8 desc[UR22][R26.64+0x11], R215 ;  /* 0x000011d71a00c986 */ /* 0x000fe2000c101116 */
[----:B------:R-:W-:Y:S01]  /*c950*/  ISETP.LT.OR P4, PT, R34, 0x1a, !P0 ;  /* 0x0000001a2200780c */ /* 0x000fe20004781670 */
[----:B------:R-:W-:Y:S01]  /*c960*/  FMUL R208, R208, UR24 ;  /* 0x00000018d0d07c20 */ /* 0x000fe20008400000 */
[----:B------:R-:W-:Y:S01]  /*c970*/  F2FP.SATFINITE.E4M3.F32.PACK_AB_MERGE_C R211, RZ, R211, RZ ;  /* 0x000000d3ffd3723e */ /* 0x000fe200048070ff */
[----:B------:R-:W-:Y:S01]  /*c980*/  @!P6 STG.E.U8 desc[UR22][R24.64+0x19], R213 ;  /* 0x000019d51800e986 */ /* 0x000fe2000c101116 */
[----:B------:R-:W-:Y:S01]  /*c990*/  ISETP.LT.OR P6, PT, R34, 0x22, !P1 ;  /* 0x000000222200780c */ /* 0x000fe20004fc1670 */
[----:B------:R-:W-:Y:S01]  /*c9a0*/  FMUL R207, R207, UR24 ;  /* 0x00000018cfcf7c20 */ /* 0x000fe20008400000 */
[----:B-1----:R-:W-:Y:S01]  /*c9b0*/  F2FP.SATFINITE.E4M3.F32.PACK_AB_MERGE_C R29, RZ, R214, RZ ;  /* 0x000000d6ff1d723e */ /* 0x002fe200048070ff */
[----:B------:R-:W-:Y:S01]  /*c9c0*/  FMUL R205, R205, UR24 ;  /* 0x00000018cdcd7c20 */ /* 0x000fe20008400000 */
[----:B------:R-:W-:Y:S01]  /*c9d0*/  F2FP.SATFINITE.E4M3.F32.PACK_AB_MERGE_C R209, RZ, R209, RZ ;  /* 0x000000d1ffd1723e */ /* 0x000fe200048070ff */
[----:B------:R-:W-:Y:S01]  /*c9e0*/  FMUL R206, R206, UR24 ;  /* 0x00000018cece7c20 */ /* 0x000fe20008400000 */
[----:B------:R-:W-:Y:S01]  /*c9f0*/  F2FP.SATFINITE.E4M3.F32.PACK_AB_MERGE_C R31, RZ, R208, RZ ;  /* 0x000000d0ff1f723e */ /* 0x000fe200048070ff */
[----:B------:R0:W-:Y:S01]  /*ca00*/  @!P5 STG.E.U8 desc[UR22][R24.64+0x18], R29 ;  /* 0x0000181d1800d986 */ /* 0x0001e2000c101116 */
[----:B------:R-:W-:Y:S01]  /*ca10*/  ISETP.LT.OR P5, PT, R34, 0x21, !P1 ;  /* 0x000000212200780c */ /* 0x000fe20004fa1670 */
[----:B------:R-:W-:Y:S01]  /*ca20*/  FMUL R204, R204, UR24 ;  /* 0x00000018cccc7c20 */ /* 0x000fe20008400000 */
[----:B------:R-:W-:Y:S01]  /*ca30*/  F2FP.SATFINITE.E4M3.F32.PACK_AB_MERGE_C R207, RZ, R207, RZ ;  /* 0x000000cfffcf723e */ /* 0x000fe200048070ff */
[----:B------:R1:W-:Y:S01]  /*ca40*/  @!P3 STG.E.U8 desc[UR22][R26.64+0x18], R33 ;  /* 0x000018211a00b986 */ /* 0x0003e2000c101116 */
[C---:B------:R-:W-:Y:S01]  /*ca50*/  ISETP.LT.OR P3, PT, R34.reuse, 0x21, !P0 ;  /* 0x000000212200780c */ /* 0x040fe20004761670 */
[----:B------:R-:W-:Y:S01]  /*ca60*/  FMUL R203, R203, UR24 ;  /* 0x00000018cbcb7c20 */ /* 0x000fe20008400000 */
[----:B------:R-:W-:Y:S01]  /*ca70*/  F2FP.SATFINITE.E4M3.F32.PACK_AB_MERGE_C R205, RZ, R205, RZ ;  /* 0x000000cdffcd723e */ /* 0x000fe200048070ff */
[----:B------:R-:W-:Y:S01]  /*ca80*/  @!P4 STG.E.U8 desc[UR22][R26.64+0x19], R211 ;  /* 0x000019d31a00c986 */ /* 0x000fe2000c101116 */
[C---:B------:R-:W-:Y:S01]  /*ca90*/  ISETP.LT.OR P4, PT, R34.reuse, 0x22, !P0 ;  /* 0x000000222200780c */ /* 0x040fe20004781670 */
[----:B------:R-:W-:Y:S01]  /*caa0*/  FMUL R201, R201, UR24 ;  /* 0x00000018c9c97c20 */ /* 0x000fe20008400000 */
[----:B------:R-:W-:Y:S01]  /*cab0*/  F2FP.SATFINITE.E4M3.F32.PACK_AB_MERGE_C R203, RZ, R203, RZ ;  /* 0x000000cbffcb723e */ /* 0x000fe200048070ff */
[----:B------:R-:W-:Y:S01]  /*cac0*/  @!P6 STG.E.U8 desc[UR22][R24.64+0x21], R209 ;  /* 0x000021d11800e986 */ /* 0x000fe2000c101116 */
[----:B------:R-:W-:Y:S01]  /*cad0*/  ISETP.LT.OR P6, PT, R34, 0x2a, !P1 ;  /* 0x0000002a2200780c */ /* 0x000fe20004fc1670 */
[----:B------:R-:W-:Y:S01]  /*cae0*/  FMUL R202, R202, UR24 ;  /* 0x00000018caca7c20 */ /* 0x000fe20008400000 */
[----:B0-----:R-:W-:Y:S01]  /*caf0*/  F2FP.SATFINITE.E4M3.F32.PACK_AB_MERGE_C R29, RZ, R210, RZ ;  /* 0x000000d2ff1d723e */ /* 0x001fe200048070ff */
[----:B------:R-:W-:Y:S01]  /*cb00*/  FMUL R200, R200, UR24 ;  /* 0x00000018c8c87c20 */ /* 0x000fe20008400000 */
[----:B-1----:R-:W-:Y:S01]  /*cb10*/  F2FP.SATFINITE.E4M3.F32.PACK_AB_MERGE_C R33, RZ, R204, RZ ;  /* 0x000000ccff21723e */ /* 0x002fe200048070ff */
[----:B------:R-:W-:Y:S01]  /*cb20*/  FMUL R199, R199, UR24 ;  /* 0x00000018c7c77c20 */ /* 0x000fe20008400000 */
[----:B------:R-:W-:Y:S01]  /*cb30*/  F2FP.SATFINITE.E4M3.F32.PACK_AB_MERGE_C R201, RZ, R201, RZ ;  /* 0x000000c9ffc9723e */ /* 0x000fe200048070ff */
[----:B------:R0:W-:Y:S01]  /*cb40*/  @!P5 STG.E.U8 desc[UR22][R24.64+0x20], R29 ;  /* 0x0000201d1800d986 */ /* 0x0001e2000c101116 */
[C---:B------:R-:W-:Y:S01]  /*cb50*/  ISETP.LT.OR P5, PT, R34.reuse, 0x29, !P1 ;  /* 0x000000292200780c */ /* 0x040fe20004fa1670 */
[----:B------:R-:W-:Y:S01]  /*cb60*/  FMUL R197, R197, UR24 ;  /* 0x00000018c5c57c20 */ /* 0x000fe20008400000 */
[----:B------:R-:W-:Y:S01]  /*cb70*/  F2FP.SATFINITE.E4M3.F32.PACK_AB_MERGE_C R199, RZ, R199, RZ ;  /* 0x000000c7ffc7723e */ /* 0x000fe200048070ff */
[----:B------:R1:W-:Y:S01]  /*cb80*/  @!P3 STG.E.U8 desc[UR22][R26.64+0x20], R31 ;  /* 0x0000201f1a00b986 */ /* 0x0003e2000c101116 */
[----:B------:R-:W-:Y:S01]  /*cb90*/  ISETP.LT.OR P3, PT, R34, 0x29, !P0 ;  /* 0x000000292200780c */ /* 0x000fe20004761670 */
[----:B------:R-:W-:Y:S01]  /*cba0*/  FMUL R198, R198, UR24 ;  /* 0x00000018c6c67c20 */ /* 0x000fe20008400000 */
[----:B------:R-:W-:Y:S01]  /*cbb0*/  F2FP.SATFINITE.E4M3.F32.PACK_AB_MERGE_C R197, RZ, R197, RZ ;  /* 0x000000c5ffc5723e */ /* 0x000fe200048070ff */
[----:B------:R-:W-:Y:S01]  /*cbc0*/  @!P4 STG.E.U8 desc[UR22][R26.64+0x21], R207 ;  /* 0x000021cf1a00c986 */ /* 0x000fe2000c101116 */
[----:B------:R-:W-:Y:S01]  /*cbd0*/  ISETP.LT.OR P4, PT, R34, 0x2a, !P0 ;  /* 0x0000002a2200780c */ /* 0x000fe20004781670 */
[----:B------:R-:W-:Y:S01]  /*cbe0*/  FMUL R196, R196, UR24 ;  /* 0x00000018c4c47c20 */ /* 0x000fe20008400000 */
[----:B------:R-:W-:Y:S01]  /*cbf0*/  FMUL R195, R195, UR24 ;  /* 0x00000018c3c37c20 */ /* 0x000fe20008400000 */
        /* <DEDUP_REMOVED lines=27> */
[----:B------:R-:W-:Y:S01]  /*cdb0*/  FMUL R186, R186, UR24 ;  /* 0x00000018baba7c20 */ /* 0x000fe20008400000 */
        /* <DEDUP_REMOVED lines=154> */
[----:B-----5:R-:W-:Y:S01]  /*d760*/  FMUL R5, R5, UR24 ;  /* 0x0000001805057c20 */ /* 0x020fe20008400000 */
[----:B0-----:R-:W-:Y:S01]  /*d770*/  F2FP.SATFINITE.E4M3.F32.PACK_AB_MERGE_C R29, RZ, R170, RZ ;  /* 0x000000aaff1d723e */ /* 0x001fe200048070ff */
[----:B------:R-:W-:Y:S01]  /*d780*/  FMUL R0, R0, UR24 ;  /* 0x0000001800007c20 */ /* 0x000fe20008400000 */
[----:B-1----:R-:W-:Y:S01]  /*d790*/  F2FP.SATFINITE.E4M3.F32.PACK_AB_MERGE_C R33, RZ, R164, RZ ;  /* 0x000000a4ff21723e */ /* 0x002fe200048070ff */
[----:B------:R-:W-:Y:S01]  /*d7a0*/  FMUL R6, R6, UR24 ;  /* 0x0000001806067c20 */ /* 0x000fe20008400000 */
[----:B------:R-:W-:Y:S01]  /*d7b0*/  F2FP.SATFINITE.E4M3.F32.PACK_AB_MERGE_C R7, RZ, R7, RZ ;  /* 0x00000007ff07723e */ /* 0x000fe200048070ff */
[----:B------:R0:W-:Y:S01]  /*d7c0*/  @!P5 STG.E.U8 desc[UR22][R24.64+0x70], R29 ;  /* 0x0000701d1800d986 */ /* 0x0001e2000c101116 */
[----:B------:R-:W-:Y:S01]  /*d7d0*/  ISETP.LT.OR P5, PT, R34, 0x79, !P1 ;  /* 0x000000792200780c */ /* 0x000fe20004fa1670 */
[----:B------:R-:W-:Y:S01]  /*d7e0*/  FMUL R2, R2, UR24 ;  /* 0x0000001802027c20 */ /* 0x000fe20008400000 */
[----:B------:R-:W-:Y:S01]  /*d7f0*/  F2FP.SATFINITE.E4M3.F32.PACK_AB_MERGE_C R5, RZ, R5, RZ ;  /* 0x00000005ff05723e */ /* 0x000fe200048070ff */
[----:B------:R1:W-:Y:S01]  /*d800*/  @!P3 STG.E.U8 desc[UR22][R26.64+0x70], R31 ;  /* 0x0000701f1a00b986 */ /* 0x0003e2000c101116 */
[----:B------:R-:W-:Y:S01]  /*d810*/  ISETP.LT.OR P3, PT, R34, 0x79, !P0 ;  /* 0x000000792200780c */ /* 0x000fe20004761670 */
[----:B------:R-:W-:Y:S01]  /*d820*/  FMUL R3, R3, UR24 ;  /* 0x0000001803037c20 */ /* 0x000fe20008400000 */
[----:B------:R-:W-:Y:S01]  /*d830*/  FMUL R4, R4, UR24 ;  /* 0x0000001804047c20 */ /* 0x000fe20008400000 */
[----:B------:R-:W-:Y:S01]  /*d840*/  @!P4 STG.E.U8 desc[UR22][R26.64+0x71], R167 ;  /* 0x000071a71a00c986 */ /* 0x000fe2000c101116 */
[----:B------:R-:W-:-:S03]  /*d850*/  ISETP.LT.OR P4, PT, R34, 0x7a, !P0 ;  /* 0x0000007a2200780c */ /* 0x000fc60004781670 */
[----:B------:R-:W-:Y:S01]  /*d860*/  @!P6 STG.E.U8 desc[UR22][R24.64+0x79], R165 ;  /* 0x000079a51800e986 */ /* 0x000fe2000c101116 */
[----:B------:R-:W-:Y:S02]  /*d870*/  ISETP.LT.OR P6, PT, R34, 0x82, !P1 ;  /* 0x000000822200780c */ /* 0x000fe40004fc1670 */
[----:B0-----:R-:W-:Y:S01]  /*d880*/  F2FP.SATFINITE.E4M3.F32.PACK_AB_MERGE_C R29, RZ, R166, RZ ;  /* 0x000000a6ff1d723e */ /* 0x001fe200048070ff */
[----:B------:R-:W4:Y:S01]  /*d890*/  LDL.LU R220, [R1+0x14] ;  /* 0x0000140001dc7983 */ /* 0x000f220000300800 */
[----:B-1----:R-:W-:-:S03]  /*d8a0*/  F2FP.SATFINITE.E4M3.F32.PACK_AB_MERGE_C R31, RZ, R160, RZ ;  /* 0x000000a0ff1f723e */ /* 0x002fc600048070ff */
[----:B------:R0:W-:Y:S01]  /*d8b0*/  @!P5 STG.E.U8 desc[UR22][R24.64+0x78], R29 ;  /* 0x0000781d1800d986 */ /* 0x0001e2000c101116 */
[----:B------:R-:W-:-:S03]  /*d8c0*/  ISETP.LT.OR P5, PT, R34, 0x81, !P1 ;  /* 0x000000812200780c */ /* 0x000fc60004fa1670 */
[----:B------:R1:W-:Y:S01]  /*d8d0*/  @!P3 STG.E.U8 desc[UR22][R26.64+0x78], R33 ;  /* 0x000078211a00b986 */ /* 0x0003e2000c101116 */
[----:B------:R-:W-:-:S03]  /*d8e0*/  ISETP.LT.OR P3, PT, R34, 0x81, !P0 ;  /* 0x000000812200780c */ /* 0x000fc60004761670 */
        /* <DEDUP_REMOVED lines=26> */
[----:B0-----:R-:W-:Y:S02]  /*da90*/  F2FP.SATFINITE.E4M3.F32.PACK_AB_MERGE_C R29, RZ, R154, RZ ;  /* 0x0000009aff1d723e */ /* 0x001fe400048070ff */
[----:B-1----:R-:W-:-:S03]  /*daa0*/  F2FP.SATFINITE.E4M3.F32.PACK_AB_MERGE_C R33, RZ, R20, RZ ;  /* 0x00000014ff21723e */ /* 0x002fc600048070ff */
[----:B------:R0:W-:Y:S01]  /*dab0*/  @!P5 STG.E.U8 desc[UR22][R24.64+0x90], R29 ;  /* 0x0000901d1800d986 */ /* 0x0001e2000c101116 */
[----:B------:R-:W-:-:S03]  /*dac0*/  ISETP.LT.OR P5, PT, R34, 0x99, !P1 ;  /* 0x000000992200780c */ /* 0x000fc60004fa1670 */
[----:B------:R-:W-:Y:S01]  /*dad0*/  @!P3 STG.E.U8 desc[UR22][R26.64+0x90], R31 ;  /* 0x0000901f1a00b986 */ /* 0x000fe2000c101116 */
[----:B------:R-:W-:-:S03]  /*dae0*/  ISETP.LT.OR P3, PT, R34, 0x99, !P0 ;  /* 0x000000992200780c */ /* 0x000fc60004761670 */
[----:B------:R1:W-:Y:S01]  /*daf0*/  @!P4 STG.E.U8 desc[UR22][R26.64+0x91], R23 ;  /* 0x000091171a00c986 */ /* 0x0003e2000c101116 */
[----:B------:R-:W-:-:S03]  /*db00*/  ISETP.LT.OR P4, PT, R34, 0x9a, !P0 ;  /* 0x0000009a2200780c */ /* 0x000fc60004781670 */
[----:B------:R2:W-:Y:S01]  /*db10*/  @!P6 STG.E.U8 desc[UR22][R24.64+0x99], R21 ;  /* 0x000099151800e986 */ /* 0x0005e2000c101116 */
[----:B------:R-:W-:Y:S02]  /*db20*/  ISETP.LT.OR P6, PT, R34, 0xa2, !P1 ;  /* 0x000000a22200780c */ /* 0x000fe40004fc1670 */
[----:B0-----:R-:W-:-:S05]  /*db30*/  F2FP.SATFINITE.E4M3.F32.PACK_AB_MERGE_C R29, RZ, R22, RZ ;  /* 0x00000016ff1d723e */ /* 0x001fca00048070ff */
[----:B------:R-:W-:Y:S01]  /*db40*/  @!P5 STG.E.U8 desc[UR22][R24.64+0x98], R29 ;  /* 0x0000981d1800d986 */ /* 0x000fe2000c101116 */
[C---:B------:R-:W-:Y:S02]  /*db50*/  ISETP.LT.OR P5, PT, R34.reuse, 0xa1, !P1 ;  /* 0x000000a12200780c */ /* 0x040fe40004fa1670 */
[----:B-1----:R-:W-:Y:S01]  /*db60*/  F2FP.SATFINITE.E4M3.F32.PACK_AB_MERGE_C R23, RZ, R18, RZ ;  /* 0x00000012ff17723e */ /* 0x002fe200048070ff */
[----:B------:R-:W-:Y:S01]  /*db70*/  @!P3 STG.E.U8 desc[UR22][R26.64+0x98], R33 ;  /* 0x000098211a00b986 */ /* 0x000fe2000c101116 */
[C---:B------:R-:W-:Y:S02]  /*db80*/  ISETP.LT.OR P3, PT, R34.reuse, 0xa1, !P0 ;  /* 0x000000a12200780c */ /* 0x040fe40004761670 */
[----:B--2---:R-:W-:Y:S01]  /*db90*/  F2FP.SATFINITE.E4M3.F32.PACK_AB_MERGE_C R21, RZ, R16, RZ ;  /* 0x00000010ff15723e */ /* 0x004fe200048070ff */
[----:B------:R0:W-:Y:S01]  /*dba0*/  @!P4 STG.E.U8 desc[UR22][R26.64+0x99], R19 ;  /* 0x000099131a00c986 */ /* 0x0001e2000c101116 */
[----:B------:R-:W-:-:S03]  /*dbb0*/  ISETP.LT.OR P4, PT, R34, 0xa2, !P0 ;  /* 0x000000a22200780c */ /* 0x000fc60004781670 */
[----:B------:R1:W-:Y:S01]  /*dbc0*/  @!P6 STG.E.U8 desc[UR22][R24.64+0xa1], R17 ;  /* 0x0000a1111800e986 */ /* 0x0003e2000c101116 */
[----:B------:R-:W-:-:S03]  /*dbd0*/  ISETP.LT.OR P6, PT, R34, 0xaa, !P1 ;  /* 0x000000aa2200780c */ /* 0x000fc60004fc1670 */
[----:B------:R-:W-:Y:S01]  /*dbe0*/  @!P5 STG.E.U8 desc[UR22][R24.64+0xa0], R23 ;  /* 0x0000a0171800d986 */ /* 0x000fe2000c101116 */
[----:B------:R-:W-:-:S03]  /*dbf0*/  ISETP.LT.OR P5, PT, R34, 0xa9, !P1 ;  /* 0x000000a92200780c */ /* 0x000fc60004fa1670 */
[----:B------:R-:W-:Y:S01]  /*dc00*/  @!P3 STG.E.U8 desc[UR22][R26.64+0xa0], R21 ;  /* 0x0000a0151a00b986 */ /* 0x000fe2000c101116 */
[C---:B------:R-:W-:Y:S02]  /*dc10*/  ISETP.LT.OR P3, PT, R34.reuse, 0xa9, !P0 ;  /* 0x000000a92200780c */ /* 0x040fe40004761670 */
[----:B0-----:R-:W-:Y:S01]  /*dc20*/  F2FP.SATFINITE.E4M3.F32.PACK_AB_MERGE_C R19, RZ, R14, RZ ;  /* 0x0000000eff13723e */ /* 0x001fe200048070ff */
[----:B------:R0:W-:Y:S01]  /*dc30*/  @!P4 STG.E.U8 desc[UR22][R26.64+0xa1], R15 ;  /* 0x0000a10f1a00c986 */ /* 0x0001e2000c101116 */
[C---:B------:R-:W-:Y:S02]  /*dc40*/  ISETP.LT.OR P4, PT, R34.reuse, 0xaa, !P0 ;  /* 0x000000aa2200780c */ /* 0x040fe40004781670 */
[----:B-1----:R-:W-:Y:S01]  /*dc50*/  F2FP.SATFINITE.E4M3.F32.PACK_AB_MERGE_C R17, RZ, R12, RZ ;  /* 0x0000000cff11723e */ /* 0x002fe200048070ff */
        /* <DEDUP_REMOVED lines=15> */
[----:B0-----:R-:W-:Y:S02]  /*dd50*/  F2FP.SATFINITE.E4M3.F32.PACK_AB_MERGE_C R11, RZ, R6, RZ ;  /* 0x00000006ff0b723e */ /* 0x001fe400048070ff */
[C---:B------:R-:W-:Y:S01]  /*dd60*/  ISETP.LT.OR P3, PT, R34.reuse, 0xb9, !P0 ;  /* 0x000000b92200780c */ /* 0x040fe20004761670 */
[----:B------:R0:W-:Y:S01]  /*dd70*/  @!P4 STG.E.U8 desc[UR22][R26.64+0xb1], R7 ;  /* 0x0000b1071a00c986 */ /* 0x0001e2000c101116 */
[----:B-1----:R-:W-:Y:S02]  /*dd80*/  F2FP.SATFINITE.E4M3.F32.PACK_AB_MERGE_C R9, RZ, R4, RZ ;  /* 0x00000004ff09723e */ /* 0x002fe400048070ff */
[C---:B------:R-:W-:Y:S01]  /*dd90*/  ISETP.LT.OR P4, PT, R34.reuse, 0xba, !P0 ;  /* 0x000000ba2200780c */ /* 0x040fe20004781670 */
[----:B------:R1:W-:Y:S04]  /*dda0*/  @!P6 STG.E.U8 desc[UR22][R24.64+0xb9], R5 ;  /* 0x0000b9051800e986 */ /* 0x0003e8000c101116 */
[----:B------:R2:W-:Y:S01]  /*ddb0*/  @!P5 STG.E.U8 desc[UR22][R24.64+0xb8], R11 ;  /* 0x0000b80b1800d986 */ /* 0x0005e2000c101116 */
[----:B------:R-:W-:Y:S01]  /*ddc0*/  FMUL R4, R227, UR24 ;  /* 0x00000018e3047c20 */ /* 0x000fe20008400000 */
[----:B------:R-:W-:-:S02]  /*ddd0*/  ISETP.LT.OR P5, PT, R34, 0xc1, !P1 ;  /* 0x000000c12200780c */ /* 0x000fc40004fa1670 */
[----:B0-----:R-:W-:Y:S02]  /*dde0*/  F2FP.SATFINITE.E4M3.F32.PACK_AB_MERGE_C R7, RZ, R3, RZ ;  /* 0x00000003ff07723e */ /* 0x001fe400048070ff */
[----:B-1----:R-:W-:Y:S01]  /*ddf0*/  F2FP.SATFINITE.E4M3.F32.PACK_AB_MERGE_C R5, RZ, R0, RZ ;  /* 0x00000000ff05723e */ /* 0x002fe200048070ff */
[----:B---3--:R-:W-:Y:S01]  /*de00*/  FMUL R0, R222, UR24 ;  /* 0x00000018de007c20 */ /* 0x008fe20008400000 */
[----:B------:R-:W-:Y:S01]  /*de10*/  ISETP.LT.OR P6, PT, R34, 0xc2, !P1 ;  /* 0x000000c22200780c */ /* 0x000fe20004fc1670 */
[----:B------:R-:W3:Y:S01]  /*de20*/  LDL.LU R222, [R1+0x20] ;  /* 0x0000200001de7983 */ /* 0x000ee20000300800 */
[----:B--2---:R-:W-:Y:S02]  /*de30*/  F2FP.SATFINITE.E4M3.F32.PACK_AB_MERGE_C R11, RZ, R2, RZ ;  /* 0x00000002ff0b723e */ /* 0x004fe400048070ff */
[----:B------:R-:W-:Y:S01]  /*de40*/  F2FP.SATFINITE.E4M3.F32.PACK_AB_MERGE_C R13, RZ, R0, RZ ;  /* 0x00000000ff0d723e */ /* 0x000fe200048070ff */
[----:B----4-:R-:W-:Y:S01]  /*de50*/  FMUL R0, R224, UR24 ;  /* 0x00000018e0007c20 */ /* 0x010fe20008400000 */
[----:B------:R-:W-:Y:S01]  /*de60*/  FMUL R2, R225, UR24 ;  /* 0x00000018e1027c20 */ /* 0x000fe20008400000 */
[----:B------:R-:W2:Y:S04]  /*de70*/  LDL.LU R224, [R1+0x24] ;  /* 0x0000240001e07983 */ /* 0x000ea80000300800 */
[----:B------:R-:W4:Y:S01]  /*de80*/  LDL.LU R225, [R1+0x28] ;  /* 0x0000280001e17983 */ /* 0x000f220000300800 */
[----:B------:R-:W-:-:S03]  /*de90*/  FMUL R3, R226, UR24 ;  /* 0x00000018e2037c20 */ /* 0x000fc60008400000 */
[----:B------:R-:W4:Y:S04]  /*dea0*/  LDL.LU R226, [R1+0x2c] ;  /* 0x00002c0001e27983 */ /* 0x000f280000300800 */
[----:B------:R-:W4:Y:S04]  /*deb0*/  LDL.LU R227, [R1+0x30] ;  /* 0x0000300001e37983 */ /* 0x000f280000300800 */
[----:B------:R-:W-:Y:S01]  /*dec0*/  @!P3 STG.E.U8 desc[UR22][R26.64+0xb8], R9 ;  /* 0x0000b8091a00b986 */ /* 0x000fe2000c101116 */
[----:B------:R-:W-:-:S03]  /*ded0*/  ISETP.LT.OR P3, PT, R34, 0xc1, !P0 ;  /* 0x000000c12200780c */ /* 0x000fc60004761670 */
[----:B------:R0:W-:Y:S01]  /*dee0*/  @!P4 STG.E.U8 desc[UR22][R26.64+0xb9], R7 ;  /* 0x0000b9071a00c986 */ /* 0x0001e2000c101116 */
[----:B------:R-:W-:-:S03]  /*def0*/  ISETP.LT.OR P4, PT, R34, 0xc2, !P0 ;  /* 0x000000c22200780c */ /* 0x000fc60004781670 */
[----:B------:R-:W-:Y:S01]  /*df00*/  @!P5 STG.E.U8 desc[UR22][R24.64+0xc0], R11 ;  /* 0x0000c00b1800d986 */ /* 0x000fe2000c101116 */
[----:B------:R-:W-:-:S03]  /*df10*/  ISETP.LT.OR P5, PT, R34, 0xc9, !P1 ;  /* 0x000000c92200780c */ /* 0x000fc60004fa1670 */
[----:B------:R1:W-:Y:S01]  /*df20*/  @!P6 STG.E.U8 desc[UR22][R24.64+0xc1], R5 ;  /* 0x0000c1051800e986 */ /* 0x0003e2000c101116 */
[----:B0-----:R-:W-:-:S03]  /*df30*/  F2FP.SATFINITE.E4M3.F32.PACK_AB_MERGE_C R7, RZ, R0, RZ ;  /* 0x00000000ff07723e */ /* 0x001fc600048070ff */
[----:B------:R-:W-:Y:S01]  /*df40*/  @!P3 STG.E.U8 desc[UR22][R26.64+0xc0], R13 ;  /* 0x0000c00d1a00b986 */ /* 0x000fe2000c101116 */
[C---:B------:R-:W-:Y:S02]  /*df50*/  ISETP.LT.OR P6, PT, R34.reuse, 0xca, !P1 ;  /* 0x000000ca2200780c */ /* 0x040fe40004fc1670 */
[----:B-1----:R-:W-:Y:S01]  /*df60*/  F2FP.SATFINITE.E4M3.F32.PACK_AB_MERGE_C R5, RZ, R2, RZ ;  /* 0x00000002ff05723e */ /* 0x002fe200048070ff */
[----:B------:R0:W-:Y:S01]  /*df70*/  @!P4 STG.E.U8 desc[UR22][R26.64+0xc1], R7 ;  /* 0x0000c1071a00c986 */ /* 0x0001e2000c101116 */
[C---:B------:R-:W-:Y:S02]  /*df80*/  ISETP.LT.OR P3, PT, R34.reuse, 0xc9, !P0 ;  /* 0x000000c92200780c */ /* 0x040fe40004761670 */
[C---:B------:R-:W-:Y:S01]  /*df90*/  ISETP.LT.OR P4, PT, R34.reuse, 0xca, !P0 ;  /* 0x000000ca2200780c */ /* 0x040fe20004781670 */
[----:B------:R1:W-:Y:S01]  /*dfa0*/  @!P5 STG.E.U8 desc[UR22][R24.64+0xc8], R5 ;  /* 0x0000c8051800d986 */ /* 0x0003e2000c101116 */
[----:B------:R-:W-:Y:S02]  /*dfb0*/  ISETP.LT.OR P5, PT, R34, 0xd1, !P1 ;  /* 0x000000d12200780c */ /* 0x000fe40004fa1670 */
[----:B------:R-:W-:-:S02]  /*dfc0*/  F2FP.SATFINITE.E4M3.F32.PACK_AB_MERGE_C R9, RZ, R3, RZ ;  /* 0x00000003ff09723e */ /* 0x000fc400048070ff */
[----:B------:R-:W-:-:S03]  /*dfd0*/  F2FP.SATFINITE.E4M3.F32.PACK_AB_MERGE_C R11, RZ, R4, RZ ;  /* 0x00000004ff0b723e */ /* 0x000fc600048070ff */
[----:B------:R1:W-:Y:S04]  /*dfe0*/  @!P6 STG.E.U8 desc[UR22][R24.64+0xc9], R9 ;  /* 0x0000c9091800e986 */ /* 0x0003e8000c101116 */
[----:B------:R-:W-:Y:S01]  /*dff0*/  @!P3 STG.E.U8 desc[UR22][R26.64+0xc8], R11 ;  /* 0x0000c80b1a00b986 */ /* 0x000fe2000c101116 */
[----:B------:R-:W-:-:S03]  /*e000*/  FMUL R0, R220, UR24 ;  /* 0x00000018dc007c20 */ /* 0x000fc60008400000 */
[----:B------:R-:W4:Y:S02]  /*e010*/  LDL.LU R220, [R1+0x34] ;  /* 0x0000340001dc7983 */ /* 0x000f240000300800 */
[----:B0-----:R-:W-:Y:S01]  /*e020*/  F2FP.SATFINITE.E4M3.F32.PACK_AB_MERGE_C R7, RZ, R0, RZ ;  /* 0x00000000ff07723e */ /* 0x001fe200048070ff */
[----:B------:R-:W-:Y:S02]  /*e030*/  FMUL R2, R221, UR24 ;  /* 0x00000018dd027c20 */ /* 0x000fe40008400000 */
[----:B------:R-:W4:Y:S03]  /*e040*/  LDL.LU R221, [R1+0x38] ;  /* 0x0000380001dd7983 */ /* 0x000f260000300800 */
[----:B-1----:R-:W-:Y:S01]  /*e050*/  F2FP.SATFINITE.E4M3.F32.PACK_AB_MERGE_C R5, RZ, R2, RZ ;  /* 0x00000002ff05723e */ /* 0x002fe200048070ff */
[----:B------:R-:W-:Y:S04]  /*e060*/  @!P4 STG.E.U8 desc[UR22][R26.64+0xc9], R7 ;  /* 0x0000c9071a00c986 */ /* 0x000fe8000c101116 */
[----:B------:R0:W-:Y:S01]  /*e070*/  @!P5 STG.E.U8 desc[UR22][R24.64+0xd0], R5 ;  /* 0x0000d0051800d986 */ /* 0x0001e2000c101116 */
[----:B------:R-:W-:-:S03]  /*e080*/  FMUL R3, R223, UR24 ;  /* 0x00000018df037c20 */ /* 0x000fc60008400000 */
[----:B------:R-:W4:Y:S02]  /*e090*/  LDL.LU R223, [R1+0x3c] ;  /* 0x00003c0001df7983 */ /* 0x000f240000300800 */
[----:B------:R-:W-:Y:S01]  /*e0a0*/  F2FP.SATFINITE.E4M3.F32.PACK_AB_MERGE_C R9, RZ, R3, RZ ;  /* 0x00000003ff09723e */ /* 0x000fe200048070ff */
[----:B---3--:R-:W-:Y:S02]  /*e0b0*/  FMUL R0, R222, UR24 ;  /* 0x00000018de007c20 */ /* 0x008fe40008400000 */
[----:B------:R-:W3:Y:S03]  /*e0c0*/  LDL.LU R222, [R1+0x40] ;  /* 0x0000400001de7983 */ /* 0x000ee60000300800 */
[----:B------:R-:W-:Y:S01]  /*e0d0*/  F2FP.SATFINITE.E4M3.F32.PACK_AB_MERGE_C R13, RZ, R0, RZ ;  /* 0x00000000ff0d723e */ /* 0x000fe200048070ff */
[----:B--2---:R-:W-:Y:S02]  /*e0e0*/  FMUL R2, R224, UR24 ;  /* 0x00000018e0027c20 */ /* 0x004fe40008400000 */
[----:B------:R-:W2:Y:S01]  /*e0f0*/  LDL.LU R224, [R1+0x44] ;  /* 0x0000440001e07983 */ /* 0x000ea20000300800 */
[----:B----4-:R-:W-:-:S03]  /*e100*/  FMUL R0, R225, UR24 ;  /* 0x00000018e1007c20 */ /* 0x010fc60008400000 */
[----:B------:R-:W4:Y:S01]  /*e110*/  LDL.LU R225, [R1+0x48] ;  /* 0x0000480001e17983 */ /* 0x000f220000300800 */
[----:B------:R-:W-:Y:S01]  /*e120*/  FMUL R3, R226, UR24 ;  /* 0x00000018e2037c20 */ /* 0x000fe20008400000 */
[----:B0-----:R-:W-:Y:S02]  /*e130*/  F2FP.SATFINITE.E4M3.F32.PACK_AB_MERGE_C R5, RZ, R0, RZ ;  /* 0x00000000ff05723e */ /* 0x001fe400048070ff */
[----:B------:R-:W4:Y:S01]  /*e140*/  LDL.LU R226, [R1+0x4c] ;  /* 0x00004c0001e27983 */ /* 0x000f220000300800 */
[----:B------:R-:W-:-:S03]  /*e150*/  FMUL R0, R227, UR24 ;  /* 0x00000018e3007c20 */ /* 0x000fc60008400000 */
[----:B------:R-:W4:Y:S01]  /*e160*/  LDL.LU R227, [R1+0x50] ;  /* 0x0000500001e37983 */ /* 0x000f220000300800 */
[C---:B------:R-:W-:Y:S02]  /*e170*/  ISETP.LT.OR P6, PT, R34.reuse, 0xd2, !P1 ;  /* 0x000000d22200780c */ /* 0x040fe40004fc1670 */
[C---:B------:R-:W-:Y:S01]  /*e180*/  ISETP.LT.OR P4, PT, R34.reuse, 0xd2, !P0 ;  /* 0x000000d22200780c */ /* 0x040fe20004781670 */
[----:B------:R-:W4:Y:S01]  /*e190*/  LDL.LU R218, [R1+0x54] ;  /* 0x0000540001da7983 */ /* 0x000f220000300800 */
[C---:B------:R-:W-:Y:S02]  /*e1a0*/  ISETP.LT.OR P3, PT, R34.reuse, 0xd1, !P0 ;  /* 0x000000d12200780c */ /* 0x040fe40004761670 */
[----:B------:R-:W-:Y:S02]  /*e1b0*/  ISETP.LT.OR P5, PT, R34, 0xd9, !P1 ;  /* 0x000000d92200780c */ /* 0x000fe40004fa1670 */
[----:B------:R-:W-:Y:S02]  /*e1c0*/  F2FP.SATFINITE.E4M3.F32.PACK_AB_MERGE_C R7, RZ, R2, RZ ;  /* 0x00000002ff07723e */ /* 0x000fe400048070ff */
[----:B------:R-:W-:-:S03]  /*e1d0*/  F2FP.SATFINITE.E4M3.F32.PACK_AB_MERGE_C R11, RZ, R0, RZ ;  /* 0x00000000ff0b723e */ /* 0x000fc600048070ff */
[----:B------:R0:W-:Y:S01]  /*e1e0*/  @!P6 STG.E.U8 desc[UR22][R24.64+0xd1], R9 ;  /* 0x0000d1091800e986 */ /* 0x0001e2000c101116 */
[----:B------:R-:W-:-:S03]  /*e1f0*/  ISETP.LT.OR P6, PT, R34, 0xda, !P1 ;  /* 0x000000da2200780c */ /* 0x000fc60004fc1670 */
[----:B------:R-:W-:Y:S01]  /*e200*/  @!P4 STG.E.U8 desc[UR22][R26.64+0xd1], R7 ;  /* 0x0000d1071a00c986 */ /* 0x000fe2000c101116 */
[----:B------:R-:W-:-:S03]  /*e210*/  ISETP.LT.OR P4, PT, R34, 0xda, !P0 ;  /* 0x000000da2200780c */ /* 0x000fc60004781670 */
[----:B------:R-:W-:Y:S01]  /*e220*/  @!P3 STG.E.U8 desc[UR22][R26.64+0xd0], R13 ;  /* 0x0000d00d1a00b986 */ /* 0x000fe2000c101116 */
[----:B0-----:R-:W-:-:S03]  /*e230*/  F2FP.SATFINITE.E4M3.F32.PACK_AB_MERGE_C R9, RZ, R3, RZ ;  /* 0x00000003ff09723e */ /* 0x001fc600048070ff */
[----:B------:R0:W-:Y:S04]  /*e240*/  @!P5 STG.E.U8 desc[UR22][R24.64+0xd8], R5 ;  /* 0x0000d8051800d986 */ /* 0x0001e8000c101116 */
[----:B------:R1:W-:Y:S01]  /*e250*/  @!P6 STG.E.U8 desc[UR22][R24.64+0xd9], R9 ;  /* 0x0000d9091800e986 */ /* 0x0003e2000c101116 */
[----:B------:R-:W-:-:S03]  /*e260*/  FMUL R0, R220, UR24 ;  /* 0x00000018dc007c20 */ /* 0x000fc60008400000 */
[----:B------:R-:W4:Y:S02]  /*e270*/  LDL.LU R220, [R1+0x58] ;  /* 0x0000580001dc7983 */ /* 0x000f240000300800 */
[----:B0-----:R-:W-:Y:S01]  /*e280*/  F2FP.SATFINITE.E4M3.F32.PACK_AB_MERGE_C R5, RZ, R0, RZ ;  /* 0x00000000ff05723e */ /* 0x001fe200048070ff */
[----:B------:R-:W-:Y:S02]  /*e290*/  FMUL R2, R221, UR24 ;  /* 0x00000018dd027c20 */ /* 0x000fe40008400000 */
[----:B------:R-:W4:Y:S03]  /*e2a0*/  LDL.LU R221, [R1+0x5c] ;  /* 0x00005c0001dd7983 */ /* 0x000f260000300800 */
[----:B------:R-:W-:Y:S01]  /*e2b0*/  F2FP.SATFINITE.E4M3.F32.PACK_AB_MERGE_C R7, RZ, R2, RZ ;  /* 0x00000002ff07723e */ /* 0x000fe200048070ff */
[----:B------:R0:W-:Y:S01]  /*e2c0*/  @!P4 STG.E.U8 desc[UR22][R26.64+0xd9], R5 ;  /* 0x0000d9051a00c986 */ /* 0x0001e2000c101116 */
[----:B------:R-:W-:-:S03]  /*e2d0*/  FMUL R3, R223, UR24 ;  /* 0x00000018df037c20 */ /* 0x000fc60008400000 */
[----:B------:R-:W4:Y:S02]  /*e2e0*/  LDL.LU R223, [R1+0x60] ;  /* 0x0000600001df7983 */ /* 0x000f240000300800 */
[----:B-1----:R-:W-:Y:S01]  /*e2f0*/  F2FP.SATFINITE.E4M3.F32.PACK_AB_MERGE_C R9, RZ, R3, RZ ;  /* 0x00000003ff09723e */ /* 0x002fe200048070ff */
[----:B---3--:R-:W-:Y:S02]  /*e300*/  FMUL R4, R222, UR24 ;  /* 0x00000018de047c20 */ /* 0x008fe40008400000 */
[----:B------:R-:W3:Y:S01]  /*e310*/  LDL.LU R222, [R1+0x64] ;  /* 0x0000640001de7983 */ /* 0x000ee20000300800 */
[----:B--2---:R-:W-:-:S03]  /*e320*/  FMUL R0, R224, UR24 ;  /* 0x00000018e0007c20 */ /* 0x004fc60008400000 */
[----:B------:R-:W2:Y:S01]  /*e330*/  LDL.LU R224, [R1+0x68] ;  /* 0x0000680001e07983 */ /* 0x000ea20000300800 */
[----:B----4-:R-:W-:Y:S01]  /*e340*/  FMUL R2, R225, UR24 ;  /* 0x00000018e1027c20 */ /* 0x010fe20008400000 */
[----:B0-----:R-:W-:Y:S02]  /*e350*/  F2FP.SATFINITE.E4M3.F32.PACK_AB_MERGE_C R5, RZ, R0, RZ ;  /* 0x00000000ff05723e */ /* 0x001fe400048070ff */
[----:B------:R-:W4:Y:S01]  /*e360*/  LDL.LU R225, [R1+0x6c] ;  /* 0x00006c0001e17983 */ /* 0x000f220000300800 */
[----:B------:R-:W-:-:S03]  /*e370*/  FMUL R3, R226, UR24 ;  /* 0x00000018e2037c20 */ /* 0x000fc60008400000 */
[----:B------:R-:W4:Y:S01]  /*e380*/  LDL.LU R226, [R1+0x70] ;  /* 0x0000700001e27983 */ /* 0x000f220000300800 */
[----:B------:R-:W-:-:S03]  /*e390*/  FMUL R0, R227, UR24 ;  /* 0x00000018e3007c20 */ /* 0x000fc60008400000 */
[----:B------:R-:W4:Y:S01]  /*e3a0*/  LDL.LU R227, [R1+0x74] ;  /* 0x0000740001e37983 */ /* 0x000f220000300800 */
[C---:B------:R-:W-:Y:S02]  /*e3b0*/  ISETP.LT.OR P3, PT, R34.reuse, 0xd9, !P0 ;  /* 0x000000d92200780c */ /* 0x040fe40004761670 */
[C---:B------:R-:W-:Y:S02]  /*e3c0*/  ISETP.LT.OR P5, PT, R34.reuse, 0xe1, !P1 ;  /* 0x000000e12200780c */ /* 0x040fe40004fa1670 */
[C---:B------:R-:W-:Y:S02]  /*e3d0*/  ISETP.LT.OR P6, PT, R34.reuse, 0xe2, !P1 ;  /* 0x000000e22200780c */ /* 0x040fe40004fc1670 */
[----:B------:R-:W-:-:S07]  /*e3e0*/  ISETP.LT.OR P4, PT, R34, 0xe2, !P0 ;  /* 0x000000e22200780c */ /* 0x000fce0004781670 */
[----:B------:R-:W-:Y:S01]  /*e3f0*/  @!P3 STG.E.U8 desc[UR22][R26.64+0xd8], R11 ;  /* 0x0000d80b1a00b986 */ /* 0x000fe2000c101116 */
[----:B------:R-:W-:-:S03]  /*e400*/  ISETP.LT.OR P3, PT, R34, 0xe1, !P0 ;  /* 0x000000e12200780c */ /* 0x000fc60004761670 */
[----:B------:R0:W-:Y:S01]  /*e410*/  @!P5 STG.E.U8 desc[UR22][R24.64+0xe0], R7 ;  /* 0x0000e0071800d986 */ /* 0x0001e2000c101116 */
[----:B------:R-:W-:-:S03]  /*e420*/  ISETP.LT.OR P5, PT, R34, 0xe9, !P1 ;  /* 0x000000e92200780c */ /* 0x000fc60004fa1670 */
[----:B------:R1:W-:Y:S01]  /*e430*/  @!P6 STG.E.U8 desc[UR22][R24.64+0xe1], R9 ;  /* 0x0000e1091800e986 */ /* 0x0003e2000c101116 */
[----:B------:R-:W-:Y:S02]  /*e440*/  ISETP.LT.OR P6, PT, R34, 0xea, !P1 ;  /* 0x000000ea2200780c */ /* 0x000fe40004fc1670 */
[----:B------:R-:W-:Y:S01]  /*e450*/  F2FP.SATFINITE.E4M3.F32.PACK_AB_MERGE_C R13, RZ, R4, RZ ;  /* 0x00000004ff0d723e */ /* 0x000fe200048070ff */
[----:B------:R1:W-:Y:S01]  /*e460*/  @!P4 STG.E.U8 desc[UR22][R26.64+0xe1], R5 ;  /* 0x0000e1051a00c986 */ /* 0x0003e2000c101116 */
[----:B0-----:R-:W-:-:S03]  /*e470*/  F2FP.SATFINITE.E4M3.F32.PACK_AB_MERGE_C R7, RZ, R2, RZ ;  /* 0x00000002ff07723e */ /* 0x001fc600048070ff */
[----:B------:R-:W-:Y:S01]  /*e480*/  @!P3 STG.E.U8 desc[UR22][R26.64+0xe0], R13 ;  /* 0x0000e00d1a00b986 */ /* 0x000fe2000c101116 */
[----:B-1----:R-:W-:-:S03]  /*e490*/  F2FP.SATFINITE.E4M3.F32.PACK_AB_MERGE_C R9, RZ, R3, RZ ;  /* 0x00000003ff09723e */ /* 0x002fc600048070ff */
[----:B------:R0:W-:Y:S01]  /*e4a0*/  @!P5 STG.E.U8 desc[UR22][R24.64+0xe8], R7 ;  /* 0x0000e8071800d986 */ /* 0x0001e2000c101116 */
[C---:B------:R-:W-:Y:S02]  /*e4b0*/  ISETP.LT.OR P3, PT, R34.reuse, 0xe9, !P0 ;  /* 0x000000e92200780c */ /* 0x040fe40004761670 */
[C---:B------:R-:W-:Y:S01]  /*e4c0*/  ISETP.LT.OR P4, PT, R34.reuse, 0xea, !P0 ;  /* 0x000000ea2200780c */ /* 0x040fe20004781670 */
[----:B------:R1:W-:Y:S01]  /*e4d0*/  @!P6 STG.E.U8 desc[UR22][R24.64+0xe9], R9 ;  /* 0x0000e9091800e986 */ /* 0x0003e2000c101116 */
[----:B------:R-:W-:Y:S01]  /*e4e0*/  ISETP.LT.OR P5, PT, R34, 0xf1, !P1 ;  /* 0x000000f12200780c */ /* 0x000fe20004fa1670 */
[----:B------:R-:W-:Y:S01]  /*e4f0*/  FMUL R2, R218, UR24 ;  /* 0x00000018da027c20 */ /* 0x000fe20008400000 */
[----:B------:R-:W-:Y:S02]  /*e500*/  ISETP.LT.OR P6, PT, R34, 0xf2, !P1 ;  /* 0x000000f22200780c */ /* 0x000fe40004fc1670 */
[----:B------:R-:W-:Y:S02]  /*e510*/  F2FP.SATFINITE.E4M3.F32.PACK_AB_MERGE_C R11, RZ, R0, RZ ;  /* 0x00000000ff0b723e */ /* 0x000fe400048070ff */
[----:B------:R-:W-:-:S03]  /*e520*/  F2FP.SATFINITE.E4M3.F32.PACK_AB_MERGE_C R5, RZ, R2, RZ ;  /* 0x00000002ff05723e */ /* 0x000fc600048070ff */
[----:B------:R-:W-:Y:S01]  /*e530*/  @!P3 STG.E.U8 desc[UR22][R26.64+0xe8], R11 ;  /* 0x0000e80b1a00b986 */ /* 0x000fe2000c101116 */
[----:B------:R-:W-:-:S03]  /*e540*/  ISETP.LT.OR P3, PT, R34, 0xf1, !P0 ;  /* 0x000000f12200780c */ /* 0x000fc60004761670 */
[----:B------:R-:W-:Y:S01]  /*e550*/  @!P4 STG.E.U8 desc[UR22][R26.64+0xe9], R5 ;  /* 0x0000e9051a00c986 */ /* 0x000fe2000c101116 */
[C---:B------:R-:W-:Y:S02]  /*e560*/  ISETP.LT.OR P4, PT, R34.reuse, 0xf9, !P1 ;  /* 0x000000f92200780c */ /* 0x040fe40004f81670 */
[----:B------:R-:W-:Y:S01]  /*e570*/  ISETP.LT.OR P1, PT, R34, 0xfa, !P1 ;  /* 0x000000fa2200780c */ /* 0x000fe20004f21670 */
[----:B------:R-:W-:-:S05]  /*e580*/  FMUL R0, R220, UR24 ;  /* 0x00000018dc007c20 */ /* 0x000fca0008400000 */
[----:B0-----:R-:W-:-:S05]  /*e590*/  F2FP.SATFINITE.E4M3.F32.PACK_AB_MERGE_C R7, RZ, R0, RZ ;  /* 0x00000000ff07723e */ /* 0x001fca00048070ff */
[----:B------:R0:W-:Y:S01]  /*e5a0*/  @!P5 STG.E.U8 desc[UR22][R24.64+0xf0], R7 ;  /* 0x0000f0071800d986 */ /* 0x0001e2000c101116 */
[----:B------:R-:W-:-:S05]  /*e5b0*/  FMUL R3, R221, UR24 ;  /* 0x00000018dd037c20 */ /* 0x000fca0008400000 */
[----:B-1----:R-:W-:Y:S02]  /*e5c0*/  F2FP.SATFINITE.E4M3.F32.PACK_AB_MERGE_C R9, RZ, R3, RZ ;  /* 0x00000003ff09723e */ /* 0x002fe400048070ff */
[----:B------:R-:W-:-:S03]  /*e5d0*/  ISETP.LT.OR P5, PT, R34, 0xf2, !P0 ;  /* 0x000000f22200780c */ /* 0x000fc600047a1670 */
[----:B------:R1:W-:Y:S01]  /*e5e0*/  @!P6 STG.E.U8 desc[UR22][R24.64+0xf1], R9 ;  /* 0x0000f1091800e986 */ /* 0x0003e2000c101116 */
[C---:B------:R-:W-:Y:S02]  /*e5f0*/  ISETP.LT.OR P6, PT, R34.reuse, 0xf9, !P0 ;  /* 0x000000f92200780c */ /* 0x040fe400047c1670 */
[----:B------:R-:W-:Y:S01]  /*e600*/  ISETP.LT.OR P0, PT, R34, 0xfa, !P0 ;  /* 0x000000fa2200780c */ /* 0x000fe20004701670 */
[----:B------:R-:W-:-:S05]  /*e610*/  FMUL R0, R223, UR24 ;  /* 0x00000018df007c20 */ /* 0x000fca0008400000 */
[----:B------:R-:W-:-:S05]  /*e620*/  F2FP.SATFINITE.E4M3.F32.PACK_AB_MERGE_C R13, RZ, R0, RZ ;  /* 0x00000000ff0d723e */ /* 0x000fca00048070ff */
[----:B------:R0:W-:Y:S01]  /*e630*/  @!P3 STG.E.U8 desc[UR22][R26.64+0xf0], R13 ;  /* 0x0000f00d1a00b986 */ /* 0x0001e2000c101116 */
[----:B---3--:R-:W-:Y:S01]  /*e640*/  FMUL R0, R222, UR24 ;  /* 0x00000018de007c20 */ /* 0x008fe20008400000 */
[----:B--2---:R-:W-:Y:S01]  /*e650*/  FMUL R2, R224, UR24 ;  /* 0x00000018e0027c20 */ /* 0x004fe20008400000 */
[----:B----4-:R-:W-:-:S03]  /*e660*/  FMUL R3, R225, UR24 ;  /* 0x00000018e1037c20 */ /* 0x010fc60008400000 */
[----:B0-----:R-:W-:Y:S01]  /*e670*/  F2FP.SATFINITE.E4M3.F32.PACK_AB_MERGE_C R7, RZ, R0, RZ ;  /* 0x00000000ff07723e */ /* 0x001fe200048070ff */
[----:B------:R-:W-:Y:S01]  /*e680*/  FMUL R4, R226, UR24 ;  /* 0x00000018e2047c20 */ /* 0x000fe20008400000 */
[----:B------:R-:W-:Y:S01]  /*e690*/  FMUL R5, R227, UR24 ;  /* 0x00000018e3057c20 */ /* 0x000fe20008400000 */
[----:B-1----:R-:W-:Y:S02]  /*e6a0*/  F2FP.SATFINITE.E4M3.F32.PACK_AB_MERGE_C R9, RZ, R2, RZ ;  /* 0x00000002ff09723e */ /* 0x002fe400048070ff */
[----:B------:R-:W-:Y:S02]  /*e6b0*/  F2FP.SATFINITE.E4M3.F32.PACK_AB_MERGE_C R3, RZ, R3, RZ ;  /* 0x00000003ff03723e */ /* 0x000fe400048070ff */
[----:B------:R-:W-:Y:S02]  /*e6c0*/  F2FP.SATFINITE.E4M3.F32.PACK_AB_MERGE_C R11, RZ, R4, RZ ;  /* 0x00000004ff0b723e */ /* 0x000fe400048070ff */
[----:B------:R-:W-:Y:S01]  /*e6d0*/  F2FP.SATFINITE.E4M3.F32.PACK_AB_MERGE_C R5, RZ, R5, RZ ;  /* 0x00000005ff05723e */ /* 0x000fe200048070ff */
[----:B------:R0:W-:Y:S04]  /*e6e0*/  @!P5 STG.E.U8 desc[UR22][R26.64+0xf1], R7 ;  /* 0x0000f1071a00d986 */ /* 0x0001e8000c101116 */
[----:B------:R0:W-:Y:S04]  /*e6f0*/  @!P4 STG.E.U8 desc[UR22][R24.64+0xf8], R9 ;  /* 0x0000f8091800c986 */ /* 0x0001e8000c101116 */
[----:B------:R0:W-:Y:S04]  /*e700*/  @!P1 STG.E.U8 desc[UR22][R24.64+0xf9], R3 ;  /* 0x0000f90318009986 */ /* 0x0001e8000c101116 */
[----:B------:R0:W-:Y:S04]  /*e710*/  @!P6 STG.E.U8 desc[UR22][R26.64+0xf8], R11 ;  /* 0x0000f80b1a00e986 */ /* 0x0001e8000c101116 */
[----:B------:R0:W-:Y:S02]  /*e720*/  @!P0 STG.E.U8 desc[UR22][R26.64+0xf9], R5 ;  /* 0x0000f9051a008986 */ /* 0x0001e4000c101116 */
.L_x_294:
[----:B------:R-:W-:Y:S05]  /*e730*/  BSYNC B0 ;  /* 0x0000000000007941 */ /* 0x000fea0003800000 */
.L_x_36:
[----:B------:R-:W2:Y:S01]  /*e740*/  LDL.LU R22, [R1+0x7c] ;  /* 0x00007c0001167983 */ /* 0x000ea20000300800 */
[----:B0-----:R-:W-:Y:S01]  /*e750*/  IMAD.U32 R3, RZ, RZ, UR18 ;  /* 0x00000012ff037e24 */ /* 0x001fe2000f8e00ff */
[----:B------:R-:W-:Y:S02]  /*e760*/  ULDC.64 UR6, c[0x0][0x650] ;  /* 0x0001940000067ab9 */ /* 0x000fe40000000a00 */
[----:B------:R-:W3:Y:S01]  /*e770*/  LDL.LU R19, [R1+0x80] ;  /* 0x0000800001137983 */ /* 0x000ee20000300800 */
[----:B-----5:R-:W-:Y:S01]  /*e780*/  IMAD.U32 R0, RZ, RZ, UR20 ;  /* 0x00000014ff007e24 */ /* 0x020fe2000f8e00ff */
[----:B------:R0:W-:Y:S01]  /*e790*/  SYNCS.ARRIVE.TRANS64.A1T0 RZ, [R3+UR28], RZ ;  /* 0x000000ff03ff79a7 */ /* 0x0001e2000810001c */
[----:B------:R-:W-:Y:S02]  /*e7a0*/  IMAD.U32 R2, RZ, RZ, UR20 ;  /* 0x00000014ff027e24 */ /* 0x000fe4000f8e00ff */
[----:B------:R-:W-:Y:S02]  /*e7b0*/  IMAD.MOV.U32 R4, RZ, RZ, -0x1 ;  /* 0xffffffffff047424 */ /* 0x000fe400078e00ff */
[----:B0-----:R-:W-:Y:S01]  /*e7c0*/  IMAD.U32 R3, RZ, RZ, UR15 ;  /* 0x0000000fff037e24 */ /* 0x001fe2000f8e00ff */
[----:B---3--:R-:W-:-:S02]  /*e7d0*/  LEA R19, P0, R0, R19, 0x1 ;  /* 0x0000001300137211 */ /* 0x008fc400078008ff */
[----:B------:R-:W-:Y:S02]  /*e7e0*/  PRMT R0, RZ, 0x7610, R0 ;  /* 0x00007610ff007816 */ /* 0x000fe40000000000 */
[----:B--2---:R-:W-:Y:S01]  /*e7f0*/  LEA.HI.X R22, R2, R22, R3, 0x1, P0 ;  /* 0x0000001602167211 */ /* 0x004fe200000f0c03 */
[----:B------:R-:W-:Y:S01]  /*e800*/  IMAD.MOV.U32 R2, RZ, RZ, -0x1 ;  /* 0xffffffffff027424 */ /* 0x000fe200078e00ff */
[----:B------:R0:W-:Y:S01]  /*e810*/  STL [R1+0x80], R19 ;  /* 0x0000801301007387 */ /* 0x0001e20000100800 */
[----:B------:R-:W-:Y:S01]  /*e820*/  IMAD.MOV.U32 R3, RZ, RZ, -0x1 ;  /* 0xffffffffff037424 */ /* 0x000fe200078e00ff */
[----:B------:R-:W-:Y:S02]  /*e830*/  ISETP.GE.U32.AND P0, PT, R19, UR6, PT ;  /* 0x0000000613007c0c */ /* 0x000fe4000bf06070 */
[----:B------:R0:W-:Y:S02]  /*e840*/  STL [R1+0x7c], R22 ;  /* 0x00007c1601007387 */ /* 0x0001e40000100800 */
[----:B------:R-:W-:-:S02]  /*e850*/  ISETP.GE.U32.AND.EX P0, PT, R22, UR7, PT, P0 ;  /* 0x0000000716007c0c */ /* 0x000fc4000bf06100 */
[----:B------:R0:W-:Y:S04]  /*e860*/  STL [R1+0x84], R4 ;  /* 0x0000840401007387 */ /* 0x0001e80000100800 */
[----:B------:R0:W-:Y:S04]  /*e870*/  STL [R1+0x78], R2 ;  /* 0x0000780201007387 */ /* 0x0001e80000100800 */
[----:B------:R0:W-:Y:S03]  /*e880*/  STL [R1+0x88], R3 ;  /* 0x0000880301007387 */ /* 0x0001e60000100800 */
[----:B------:R-:W-:Y:S05]  /*e890*/  @P0 BRA `(.L_x_295) ;  /* 0x0000000400740947 */ /* 0x000fea0003800000 */
[----:B------:R-:W2:Y:S01]  /*e8a0*/  S2R R14, SR_CTAID.X ;  /* 0x00000000000e7919 */ /* 0x000ea20000002500 */
[----:B------:R-:W3:Y:S01]  /*e8b0*/  LDC.64 R8, c[0x0][0x628] ;  /* 0x00018a00ff087b82 */ /* 0x000ee20000000a00 */
[----:B------:R-:W-:Y:S01]  /*e8c0*/  ULDC UR6, c[0x0][0x150] ;  /* 0x0000540000067ab9 */ /* 0x000fe20000000800 */
[----:B------:R-:W-:Y:S01]  /*e8d0*/  IMAD.MOV.U32 R6, RZ, RZ, R19 ;  /* 0x000000ffff067224 */ /* 0x000fe200078e0013 */
[----:B------:R-:W0:Y:S01]  /*e8e0*/  S2R R16, SR_CTAID.Y ;  /* 0x0000000000107919 */ /* 0x000e220000002600 */
[----:B------:R-:W-:-:S04]  /*e8f0*/  IMAD.MOV.U32 R7, RZ, RZ, R22 ;  /* 0x000000ffff077224 */ /* 0x000fc800078e0016 */
[----:B------:R-:W0:Y:S08]  /*e900*/  LDC R17, c[0x0][0x144] ;  /* 0x00005100ff117b82 */ /* 0x000e300000000800 */
[----:B------:R-:W0:Y:S08]  /*e910*/  LDC R10, c[0x0][0x630] ;  /* 0x00018c00ff0a7b82 */ /* 0x000e300000000800 */
[----:B------:R-:W0:Y:S01]  /*e920*/  LDC.64 R12, c[0x0][0x620] ;  /* 0x00018800ff0c7b82 */ /* 0x000e220000000a00 */
[----:B---3--:R-:W-:-:S04]  /*e930*/  ISETP.NE.U32.AND P0, PT, R8, RZ, PT ;  /* 0x000000ff0800720c */ /* 0x008fc80003f05070 */
[----:B------:R-:W-:Y:S02]  /*e940*/  ISETP.NE.AND.EX P0, PT, R9, RZ, PT, P0 ;  /* 0x000000ff0900720c */ /* 0x000fe40003f05300 */
[----:B--2---:R-:W-:-:S05]  /*e950*/  I2FP.F32.U32 R0, R14 ;  /* 0x0000000e00007245 */ /* 0x004fca0000201000 */
[----:B------:R-:W-:-:S04]  /*e960*/  FMUL R0, R0, UR6 ;  /* 0x0000000600007c20 */ /* 0x000fc80008400000 */
[----:B------:R2:W3:Y:S02]  /*e970*/  F2I.U32.TRUNC.NTZ R15, R0 ;  /* 0x00000000000f7305 */ /* 0x0004e4000020f000 */
[----:B------:R-:W-:Y:S05]  /*e980*/  @!P0 BRA `(.L_x_296) ;  /* 0x0000000000288947 */ /* 0x000fea0003800000 */
[----:B--2---:R-:W2:Y:S02]  /*e990*/  LDC R0, c[0x0][0x634] ;  /* 0x00018d00ff007b82 */ /* 0x004ea40000000800 */
[----:B--2---:R-:W-:-:S05]  /*e9a0*/  IADD3 R7, P0, R19, R0, RZ ;  /* 0x0000000013077210 */ /* 0x004fca0007f1e0ff */
[----:B------:R-:W-:-:S04]  /*e9b0*/  IMAD.X R11, RZ, RZ, R22, P0 ;  /* 0x000000ffff0b7224 */ /* 0x000fc800000e0616 */
[----:B0-----:R-:W-:-:S04]  /*e9c0*/  IMAD.WIDE.U32 R2, R11, R8, RZ ;  /* 0x000000080b027225 */ /* 0x001fc800078e00ff */
[----:B------:R-:W-:-:S04]  /*e9d0*/  IMAD.WIDE.U32 R4, P0, R7, R9, R2 ;  /* 0x0000000907047225 */ /* 0x000fc80007800002 */
[----:B------:R-:W-:-:S04]  /*e9e0*/  IMAD.WIDE.U32 R2, R7, R8, RZ ;  /* 0x0000000807027225 */ /* 0x000fc800078e00ff */
[----:B------:R-:W-:Y:S01]  /*e9f0*/  IMAD.X R7, RZ, RZ, RZ, P0 ;  /* 0x000000ffff077224 */ /* 0x000fe200000e06ff */
[----:B------:R-:W-:Y:S01]  /*ea00*/  IADD3 RZ, P0, R3, R4, RZ ;  /* 0x0000000403ff7210 */ /* 0x000fe20007f1e0ff */
[----:B------:R-:W-:-:S04]  /*ea10*/  IMAD.MOV.U32 R6, RZ, RZ, R5 ;  /* 0x000000ffff067224 */ /* 0x000fc800078e0005 */
[----:B------:R-:W-:-:S08]  /*ea20*/  IMAD.WIDE.U32.X R6, R11, R9, R6, P0 ;  /* 0x000000090b067225 */ /* 0x000fd000000e0406 */
.L_x_296:
[-CC-:B0-----:R-:W-:Y:S01]  /*ea30*/  SHF.R.U64 R11, R6, R10.reuse, R7.reuse ;  /* 0x0000000a060b7219 */ /* 0x181fe20000001207 */
[----:B------:R-:W0:Y:S01]  /*ea40*/  LDC.64 R20, c[0x0][0x640] ;  /* 0x00019000ff147b82 */ /* 0x000e220000000a00 */
[----:B--2---:R-:W-:Y:S01]  /*ea50*/  SHF.R.U32.HI R0, RZ, R10, R7 ;  /* 0x0000000aff007219 */ /* 0x004fe20000011607 */
[----:B------:R-:W-:Y:S01]  /*ea60*/  IMAD.MOV.U32 R2, RZ, RZ, R19 ;  /* 0x000000ffff027224 */ /* 0x000fe200078e0013 */
[----:B------:R-:W-:Y:S01]  /*ea70*/  IADD3 R5, P0, RZ, -R11, RZ ;  /* 0x8000000bff057210 */ /* 0x000fe20007f1e0ff */
[----:B---3--:R-:W-:Y:S01]  /*ea80*/  IMAD.MOV R15, RZ, RZ, -R15 ;  /* 0x000000ffff0f7224 */ /* 0x008fe200078e0a0f */
[----:B------:R-:W-:Y:S01]  /*ea90*/  ULDC UR6, c[0x0][0x154] ;  /* 0x0000550000067ab9 */ /* 0x000fe20000000800 */
[----:B------:R-:W-:Y:S02]  /*eaa0*/  IMAD.MOV.U32 R7, RZ, RZ, 0x1 ;  /* 0x00000001ff077424 */ /* 0x000fe400078e00ff */
[----:B------:R-:W2:Y:S01]  /*eab0*/  LDC R4, c[0x0][0x618] ;  /* 0x00018600ff047b82 */ /* 0x000ea20000000800 */
[----:B------:R-:W-:-:S02]  /*eac0*/  IMAD.X R3, RZ, RZ, ~R0, P0 ;  /* 0x000000ffff037224 */ /* 0x000fc400000e0e00 */
[----:B------:R-:W-:Y:S02]  /*ead0*/  IMAD R17, R17, R15, R14 ;  /* 0x0000000f11117224 */ /* 0x000fe400078e020e */
[-C--:B------:R-:W-:Y:S02]  /*eae0*/  IMAD R0, R3, R12.reuse, RZ ;  /* 0x0000000c03007224 */ /* 0x080fe400078e02ff */
[----:B------:R-:W-:Y:S01]  /*eaf0*/  IMAD.MOV.U32 R3, RZ, RZ, R22 ;  /* 0x000000ffff037224 */ /* 0x000fe200078e0016 */
[----:B------:R-:W3:Y:S01]  /*eb00*/  LDC R6, c[0x0][0x608] ;  /* 0x00018200ff067b82 */ /* 0x000ee20000000800 */
[----:B------:R-:W-:-:S04]  /*eb10*/  IMAD.WIDE.U32 R2, R5, R12, R2 ;  /* 0x0000000c05027225 */ /* 0x000fc800078e0002 */
[----:B------:R-:W-:-:S03]  /*eb20*/  IMAD R5, R5, R13, R0 ;  /* 0x0000000d05057224 */ /* 0x000fc600078e0200 */
[----:B------:R-:W5:Y:S01]  /*eb30*/  LDC R18, c[0x0][0x658] ;  /* 0x00019600ff127b82 */ /* 0x000f620000000800 */
[----:B------:R-:W-:Y:S01]  /*eb40*/  I2FP.F32.U32 R0, R16 ;  /* 0x0000001000007245 */ /* 0x000fe20000201000 */
[----:B------:R-:W-:Y:S01]  /*eb50*/  IMAD.IADD R3, R3, 0x1, R5 ;  /* 0x0000000103037824 */ /* 0x000fe200078e0205 */
[----:B0-----:R-:W-:Y:S01]  /*eb60*/  ISETP.NE.U32.AND P0, PT, R20, RZ, PT ;  /* 0x000000ff1400720c */ /* 0x001fe20003f05070 */
[----:B------:R-:W-:Y:S02]  /*eb70*/  IMAD.MOV.U32 R5, RZ, RZ, -0x1 ;  /* 0xffffffffff057424 */ /* 0x000fe400078e00ff */
[----:B------:R-:W-:Y:S02]  /*eb80*/  FMUL R0, R0, UR6 ;  /* 0x0000000600007c20 */ /* 0x000fe40008400000 */
[----:B------:R-:W0:Y:S01]  /*eb90*/  LDC R15, c[0x0][0x148] ;  /* 0x00005200ff0f7b82 */ /* 0x000e220000000800 */
[----:B--2---:R-:W-:Y:S01]  /*eba0*/  SHF.R.U64 R10, R2, R4, R3 ;  /* 0x00000004020a7219 */ /* 0x004fe20000001203 */
[----:B------:R2:W0:Y:S01]  /*ebb0*/  F2I.U32.TRUNC.NTZ R13, R0 ;  /* 0x00000000000d7305 */ /* 0x000422000020f000 */
[----:B------:R-:W-:-:S02]  /*ebc0*/  ISETP.NE.AND.EX P0, PT, R21, RZ, PT, P0 ;  /* 0x000000ff1500720c */ /* 0x000fc40003f05300 */
[----:B------:R-:W-:-:S03]  /*ebd0*/  SHF.R.U32.HI R3, RZ, R4, R3 ;  /* 0x00000004ff037219 */ /* 0x000fc60000011603 */
[----:B------:R-:W0:Y:S01]  /*ebe0*/  LDC R14, c[0x0][0x600] ;  /* 0x00018000ff0e7b82 */ /* 0x000e220000000800 */
[-CC-:B---3--:R-:W-:Y:S02]  /*ebf0*/  SHF.R.U64 R8, R10, R6.reuse, R3.reuse ;  /* 0x000000060a087219 */ /* 0x188fe40000001203 */
[----:B------:R-:W-:-:S05]  /*ec00*/  SHF.R.U32.HI R3, RZ, R6, R3 ;  /* 0x00000006ff037219 */ /* 0x000fca0000011603 */
[----:B------:R-:W3:Y:S01]  /*ec10*/  LDC R22, c[0x0][0x648] ;  /* 0x00019200ff167b82 */ /* 0x000ee20000000800 */
[-CC-:B-----5:R-:W-:Y:S02]  /*ec20*/  SHF.R.U64 R12, R8, R18.reuse, R3.reuse ;  /* 0x00000012080c7219 */ /* 0x1a0fe40000001203 */
[-C--:B------:R-:W-:Y:S02]  /*ec30*/  SHF.L.U32 R5, R5, R18.reuse, RZ ;  /* 0x0000001205057219 */ /* 0x080fe400000006ff */
[-C--:B------:R-:W-:Y:S01]  /*ec40*/  SHF.R.U32.HI R3, RZ, R18.reuse, R3 ;  /* 0x00000012ff037219 */ /* 0x080fe20000011603 */
[----:B------:R-:W-:Y:S01]  /*ec50*/  IMAD.MOV.U32 R2, RZ, RZ, R12 ;  /* 0x000000ffff027224 */ /* 0x000fe200078e000c */
[----:B------:R-:W-:Y:S01]  /*ec60*/  SHF.L.U32 R18, R7, R18, RZ ;  /* 0x0000001207127219 */ /* 0x000fe200000006ff */
[----:B------:R-:W0:Y:S01]  /*ec70*/  LDC R23, c[0x0][0x638] ;  /* 0x00018e00ff177b82 */ /* 0x000e220000000800 */
[----:B------:R-:W-:-:S07]  /*ec80*/  LOP3.LUT R19, RZ, R5, RZ, 0x33, !PT ;  /* 0x00000005ff137212 */ /* 0x000fce00078e33ff */
[----:B------:R-:W0:Y:S01]  /*ec90*/  LDC R24, c[0x0][0x610] ;  /* 0x00018400ff187b82 */ /* 0x000e220000000800 */
[----:B--2---:R-:W-:Y:S05]  /*eca0*/  @!P0 BRA `(.L_x_297) ;  /* 0x0000000000288947 */ /* 0x004fea0003800000 */
        /* <DEDUP_REMOVED lines=10> */
.L_x_297:
[----:B---3--:R-:W-:Y:S01]  /*ed50*/  SHF.R.U64 R0, R2, R22, R3 ;  /* 0x0000001602007219 */ /* 0x008fe20000001203 */
[----:B0-----:R-:W-:Y:S01]  /*ed60*/  VIADD R7, R14, 0xffffffff ;  /* 0xffffffff0e077836 */ /* 0x001fe20000000000 */
[----:B------:R-:W-:Y:S01]  /*ed70*/  LOP3.LUT R5, R8, R19, RZ, 0xc0, !PT ;  /* 0x0000001308057212 */ /* 0x000fe200078ec0ff */
[----:B------:R-:W-:Y:S02]  /*ed80*/  IMAD.MOV R13, RZ, RZ, -R13 ;  /* 0x000000ffff0d7224 */ /* 0x000fe400078e0a0d */
[----:B------:R-:W-:Y:S02]  /*ed90*/  IMAD.MOV R3, RZ, RZ, -R0 ;  /* 0x000000ffff037224 */ /* 0x000fe400078e0a00 */
[----:B------:R-:W-:Y:S01]  /*eda0*/  IMAD R2, R18, R0, R5 ;  /* 0x0000000012027224 */ /* 0x000fe200078e0205 */
[----:B------:R-:W-:Y:S01]  /*edb0*/  LOP3.LUT R5, R10, R7, RZ, 0xc0, !PT ;  /* 0x000000070a057212 */ /* 0x000fe200078ec0ff */
[----:B------:R-:W-:Y:S02]  /*edc0*/  @P2 IMAD R17, R15, R13, R16 ;  /* 0x0000000d0f112224 */ /* 0x000fe400078e0210 */
[----:B------:R-:W-:-:S02]  /*edd0*/  IMAD R0, R3, R23, R12 ;  /* 0x0000001703007224 */ /* 0x000fc400078e020c */
[----:B------:R-:W-:Y:S02]  /*ede0*/  IMAD.MOV.U32 R4, RZ, RZ, 0x1 ;  /* 0x00000001ff047424 */ /* 0x000fe400078e00ff */
[----:B------:R-:W-:Y:S02]  /*edf0*/  IMAD R2, R2, R24, R17 ;  /* 0x0000001802027224 */ /* 0x000fe400078e0211 */
[----:B------:R-:W-:Y:S01]  /*ee00*/  IMAD R3, R0, R14, R5 ;  /* 0x0000000e00037224 */ /* 0x000fe200078e0205 */
[----:B------:R-:W-:-:S04]  /*ee10*/  PRMT R0, R4, 0x7610, R0 ;  /* 0x0000761004007816 */ /* 0x000fc80000000000 */
[----:B------:R-:W-:Y:S02]  /*ee20*/  SEL R4, R3, R2, !P2 ;  /* 0x0000000203047207 */ /* 0x000fe40005000000 */
[----:B------:R-:W-:-:S03]  /*ee30*/  SEL R2, R2, R3, !P2 ;  /* 0x0000000302027207 */ /* 0x000fc60005000000 */
[----:B------:R2:W-:Y:S04]  /*ee40*/  STL [R1+0x88], R4 ;  /* 0x0000880401007387 */ /* 0x0005e80000100800 */
[----:B------:R2:W-:Y:S04]  /*ee50*/  STL [R1+0x78], R11 ;  /* 0x0000780b01007387 */ /* 0x0005e80000100800 */
[----:B------:R2:W-:Y:S02]  /*ee60*/  STL [R1+0x84], R2 ;  /* 0x0000840201007387 */ /* 0x0005e40000100800 */
.L_x_295:
[----:B------:R-:W-:Y:S01]  /*ee70*/  LOP3.LUT P0, RZ, R0, 0xff, RZ, 0xc0, !PT ;  /* 0x000000ff00ff7812 */ /* 0x000fe2000780c0ff */
[----:B------:R-:W-:-:S12]  /*ee80*/  ULOP3.LUT UR29, UR29, 0x1, URZ, 0x3c, !UPT ;  /* 0x000000011d1d7892 */ /* 0x000fd8000f8e3c3f */
[----:B------:R-:W-:Y:S05]  /*ee90*/  @P0 BRA `(.L_x_298) ;  /* 0xffffff2400e80947 */ /* 0x000fea000383ffff */
[----:B------:R-:W-:Y:S05]  /*eea0*/  EXIT ;  /* 0x000000000000794d */ /* 0x000fea0003800000 */
.L_x_14:
[----:B------:R-:W-:-:S08]  /*eeb0*/  ISETP.NE.AND P0, PT, RZ, UR6, PT ;  /* 0x00000006ff007c0c */ /* 0x000fd0000bf05270 */
[----:B0123--:R-:W0:-:S00]  /*eec0*/  USETMAXREG.DEALLOC.CTAPOOL 0x28 ;  /* 0x00000028000079c8 */ /* 0x00fe0000080e0500 */
[----:B------:R-:W-:Y:S05]  /*eed0*/  @P0 EXIT ;  /* 0x000000000000094d */ /* 0x000fea0003800000 */
[----:B0-----:R-:W-:Y:S01]  /*eee0*/  LOP3.LUT P0, RZ, R0, 0xff, RZ, 0xc0, !PT ;  /* 0x000000ff00ff7812 */ /* 0x001fe2000780c0ff */
[----:B------:R-:W-:Y:S02]  /*eef0*/  IMAD.MOV.U32 R0, RZ, RZ, 0x1 ;  /* 0x00000001ff007424 */ /* 0x000fe400078e00ff */
[----:B------:R-:W-:-:S10]  /*ef00*/  IMAD.MOV.U32 R8, RZ, RZ, RZ ;  /* 0x000000ffff087224 */ /* 0x000fd400078e00ff */
[----:B------:R-:W-:Y:S05]  /*ef10*/  @!P0 BRA `(.L_x_299) ;  /* 0x0000000c00408947 */ /* 0x000fea0003800000 */
[----:B------:R-:W-:Y:S01]  /*ef20*/  LOP3.LUT P0, RZ, R2, 0x1f, RZ, 0xc0, !PT ;  /* 0x0000001f02ff7812 */ /* 0x000fe2000780c0ff */
[----:B------:R-:W-:Y:S01]  /*ef30*/  ULDC UR5, c[0x0][0x658] ;  /* 0x0001960000057ab9 */ /* 0x000fe20000000800 */
[----:B------:R-:W-:Y:S01]  /*ef40*/  UMOV UR6, 0xffffffff ;  /* 0xffffffff00067882 */ /* 0x000fe20000000000 */
[----:B------:R-:W-:Y:S01]  /*ef50*/  BSSY B0, `(.L_x_299) ;  /* 0x00000cc000007945 */ /* 0x000fe20003800000 */
[----:B------:R-:W-:Y:S01]  /*ef60*/  USHF.L.U32 UR6, UR6, UR5, URZ ;  /* 0x0000000506067299 */ /* 0x000fe2000800063f */
[C---:B------:R-:W-:Y:S01]  /*ef70*/  ISETP.NE.AND P3, PT, R3.reuse, RZ, PT ;  /* 0x000000ff0300720c */ /* 0x040fe20003f65270 */
[----:B------:R-:W-:Y:S01]  /*ef80*/  IMAD.MOV.U32 R9, RZ, RZ, 0x1 ;  /* 0x00000001ff097424 */ /* 0x000fe200078e00ff */
[----:B------:R-:W-:Y:S01]  /*ef90*/  ISETP.NE.OR P0, PT, R3, RZ, !P0 ;  /* 0x000000ff0300720c */ /* 0x000fe20004705670 */
[----:B------:R-:W-:Y:S01]  /*efa0*/  IMAD.MOV.U32 R0, RZ, RZ, 0x1 ;  /* 0x00000001ff007424 */ /* 0x000fe200078e00ff */
[----:B------:R-:W-:Y:S01]  /*efb0*/  ULDC UR4, c[0x0][0x600] ;  /* 0x0001800000047ab9 */ /* 0x000fe20000000800 */
[----:B------:R-:W-:Y:S01]  /*efc0*/  IMAD.MOV.U32 R8, RZ, RZ, RZ ;  /* 0x000000ffff087224 */ /* 0x000fe200078e00ff */
[----:B------:R-:W-:Y:S01]  /*efd0*/  UMOV UR7, 0x1 ;  /* 0x0000000100077882 */ /* 0x000fe20000000000 */
[----:B------:R-:W-:-:S02]  /*efe0*/  UIADD3 UR26, UR14, 0x1, URZ ;  /* 0x000000010e1a7890 */ /* 0x000fc4000fffe03f */
[----:B------:R-:W-:Y:S02]  /*eff0*/  ULOP3.LUT UR27, UR13, 0x2, URZ, 0xfc, !UPT ;  /* 0x000000020d1b7892 */ /* 0x000fe4000f8efc3f */
[----:B------:R-:W-:Y:S02]  /*f000*/  UIADD3 UR18, UR4, -0x1, URZ ;  /* 0xffffffff04127890 */ /* 0x000fe4000fffe03f */
[----:B------:R-:W-:Y:S02]  /*f010*/  USHF.L.U32 UR22, UR7, UR5, URZ ;  /* 0x0000000507167299 */ /* 0x000fe4000800063f */
[----:B------:R-:W-:Y:S01]  /*f020*/  ULOP3.LUT UR19, URZ, UR6, URZ, 0x33, !UPT ;  /* 0x000000063f137292 */ /* 0x000fe2000f8e333f */
[----:B------:R-:W-:-:S11]  /*f030*/  ULDC.64 UR24, c[0x0][0x198] ;  /* 0x0000660000187ab9 */ /* 0x000fd60000000a00 */
.L_x_311:
[----:B------:R-:W-:-:S03]  /*f040*/  UMOV UR4, 0xffffffff ;  /* 0xffffffff00047882 */ /* 0x000fc60000000000 */
[----:B01----:R-:W-:Y:S05]  /*f050*/  BRA.DIV UR4, `(.L_x_300) ;  /* 0x0000001604187947 */ /* 0x003fea000b800000 */
[----:B------:R-:W-:-:S13]  /*f060*/  ELECT P1, URZ, PT ;  /* 0x00000000003f782f */ /* 0x000fda0003820000 */
.L_x_331:
[----:B------:R-:W0:Y:S01]  /*f070*/  LDC R2, c[0x0][0x28c] ;  /* 0x0000a300ff027b82 */ /* 0x000e220000000800 */
[----:B------:R-:W-:Y:S01]  /*f080*/  BSSY B1, `(.L_x_301) ;  /* 0x000003b000017945 */ /* 0x000fe20003800000 */
[----:B0-----:R-:W-:-:S13]  /*f090*/  ISETP.LT.OR P1, PT, R2, 0x1, !P1 ;  /* 0x000000010200780c */ /* 0x001fda0004f21670 */
[----:B------:R-:W-:Y:S05]  /*f0a0*/  @P1 BRA `(.L_x_302) ;  /* 0x0000000000e01947 */ /* 0x000fea0003800000 */
[----:B------:R-:W2:Y:S04]  /*f0b0*/  LDL.LU R4, [R1+0x88] ;  /* 0x0000880001047983 */ /* 0x000ea80000300800 */
[----:B------:R-:W3:Y:S01]  /*f0c0*/  LDL.LU R3, [R1+0x84] ;  /* 0x0000840001037983 */ /* 0x000ee20000300800 */
[----:B------:R-:W-:Y:S02]  /*f0d0*/  IMAD.MOV.U32 R12, RZ, RZ, RZ ;  /* 0x000000ffff0c7224 */ /* 0x000fe400078e00ff */
[----:B------:R-:W-:Y:S02]  /*f0e0*/  IMAD.U32 R13, RZ, RZ, UR26 ;  /* 0x0000001aff0d7e24 */ /* 0x000fe4000f8e00ff */
[----:B------:R-:W-:Y:S02]  /*f0f0*/  IMAD.MOV.U32 R2, RZ, RZ, R0 ;  /* 0x000000ffff027224 */ /* 0x000fe400078e0000 */
[----:B--2---:R-:W-:-:S02]  /*f100*/  IMAD.SHL.U32 R6, R4, 0x100, RZ ;  /* 0x0000010004067824 */ /* 0x004fc400078e00ff */
[----:B---3--:R-:W-:Y:S02]  /*f110*/  IMAD.SHL.U32 R7, R3, 0x40, RZ ;  /* 0x0000004003077824 */ /* 0x008fe400078e00ff */
[----:B------:R-:W-:-:S07]  /*f120*/  IMAD.MOV.U32 R3, RZ, RZ, R8 ;  /* 0x000000ffff037224 */ /* 0x000fce00078e0008 */
.L_x_306:
[----:B------:R-:W0:Y:S01]  /*f130*/  S2R R5, SR_CgaCtaId ;  /* 0x0000000000057919 */ /* 0x000e220000008800 */
[----:B------:R-:W-:-:S04]  /*f140*/  MOV R4, 0x400 ;  /* 0x0000040000047802 */ /* 0x000fc80000000f00 */
[----:B0-----:R-:W-:Y:S02]  /*f150*/  LEA R10, R5, R4, 0x18 ;  /* 0x00000004050a7211 */ /* 0x001fe400078ec0ff */
[----:B------:R-:W-:Y:S01]  /*f160*/  SHF.L.U32 R4, R2, 0x1f, RZ ;  /* 0x0000001f02047819 */ /* 0x000fe200000006ff */
[----:B------:R-:W0:Y:S02]  /*f170*/  @!P3 LDC R5, c[0x0][0x500] ;  /* 0x00014000ff05bb82 */ /* 0x000e240000000800 */
[----:B------:R-:W-:-:S04]  /*f180*/  IMAD R11, R3, 0x8, R10 ;  /* 0x00000008030b7824 */ /* 0x000fc800078e020a */
[----:B------:R-:W1:Y:S02]  /*f190*/  SYNCS.PHASECHK.TRANS64.TRYWAIT P1, [R11+URZ+0x58], R4 ;  /* 0x000058040b0075a7 */ /* 0x000e64000802017f */
[----:B-1----:R-:W-:Y:S05]  /*f1a0*/  @!P1 BRA `(.L_x_303) ;  /* 0x0000001000e49947 */ /* 0x002fea0003800000 */
.L_x_332:
[----:B------:R-:W-:Y:S01]  /*f1b0*/  UPRMT UR4, UR27, 0x9910, URZ ;  /* 0x000099101b047896 */ /* 0x000fe2000800003f */
[----:B0-----:R0:W-:Y:S03]  /*f1c0*/  @!P3 SYNCS.ARRIVE.TRANS64 RZ, [R11+URZ], R5 ;  /* 0x000000050bffb9a7 */ /* 0x0011e6000800003f */
[----:B------:R-:W-:-:S06]  /*f1d0*/  UISETP.NE.AND UP0, UPT, UR4, 0x2, UPT ;  /* 0x000000020400788c */ /* 0x000fcc000bf05270 */
[----:B------:R-:W-:-:S13]  /*f1e0*/  PLOP3.LUT P1, PT, PT, PT, UP0, 0x80, 0x0 ;  /* 0x000000000000781c */ /* 0x000fda0003f2f008 */
[----:B0-----:R-:W-:Y:S05]  /*f1f0*/  @P1 BRA `(.L_x_304) ;  /* 0x0000000000041947 */ /* 0x001fea0003800000 */
[----:B------:R-:W-:Y:S01]  /*f200*/  BPT.TRAP 0x1 ;  /* 0x000000040000795c */ /* 0x000fe20000300000 */
.L_x_304:
[----:B------:R-:W-:Y:S05]  /*f210*/  @P0 BRA `(.L_x_305) ;  /* 0x0000000000040947 */ /* 0x000fea0003800000 */
[----:B------:R-:W-:Y:S01]  /*f220*/  BPT.TRAP 0x1 ;  /* 0x000000040000795c */ /* 0x000fe20000300000 */
.L_x_305:
[----:B------:R-:W2:Y:S01]  /*f230*/  LDL R5, [R1+0x78] ;  /* 0x0000780001057983 */ /* 0x000ea20000100800 */
[--C-:B-1----:R-:W-:Y:S01]  /*f240*/  IMAD R4, R3, 0x1000, R10.reuse ;  /* 0x0000100003047824 */ /* 0x102fe200078e020a */
[----:B------:R-:W-:Y:S01]  /*f250*/  R2UR UR9, R11 ;  /* 0x000000000b0972ca */ /* 0x000fe200000e0000 */
[----:B------:R-:W-:Y:S01]  /*f260*/  IMAD R10, R3, 0x4000, R10 ;  /* 0x00004000030a7824 */ /* 0x000fe200078e020a */
[----:B------:R-:W-:Y:S01]  /*f270*/  UIADD3 UR4, UP0, UR24, 0xf0, URZ ;  /* 0x000000f018047890 */ /* 0x000fe2000ff1e03f */
[----:B------:R-:W-:Y:S01]  /*f280*/  VIADD R13, R13, 0xffffffff ;  /* 0xffffffff0d0d7836 */ /* 0x000fe20000000000 */
[----:B------:R-:W-:Y:S01]  /*f290*/  R2UR UR5, R4 ;  /* 0x00000000040572ca */ /* 0x000fe200000e0000 */
[----:B------:R-:W-:Y:S01]  /*f2a0*/  UIADD3 UR28, UP1, UR24, 0x1f0, URZ ;  /* 0x000001f0181c7890 */ /* 0x000fe2000ff3e03f */
[----:B------:R-:W-:Y:S01]  /*f2b0*/  R2UR UR8, R10 ;  /* 0x000000000a0872ca */ /* 0x000fe200000e0000 */
[----:B------:R-:W-:Y:S01]  /*f2c0*/  VIADD R3, R3, 0x1 ;  /* 0x0000000103037836 */ /* 0x000fe20000000000 */
[----:B------:R-:W-:Y:S01]  /*f2d0*/  R2UR UR11, R7 ;  /* 0x00000000070b72ca */ /* 0x000fe200000e0000 */
[----:B------:R-:W-:Y:S01]  /*f2e0*/  UIADD3.X UR29, URZ, UR25, URZ, UP1, !UPT ;  /* 0x000000193f1d7290 */ /* 0x000fe20008ffe43f */
[----:B------:R-:W-:Y:S01]  /*f2f0*/  R2UR UR10, R12 ;  /* 0x000000000c0a72ca */ /* 0x000fe200000e0000 */
[----:B------:R-:W-:Y:S01]  /*f300*/  UMOV UR6, 0x0 ;  /* 0x0000000000067882 */ /* 0x000fe20000000000 */
[----:B------:R-:W-:Y:S01]  /*f310*/  R2UR UR23, R6 ;  /* 0x00000000061772ca */ /* 0x000fe200000e0000 */
[----:B------:R-:W-:Y:S01]  /*f320*/  UMOV UR7, 0x10000000 ;  /* 0x1000000000077882 */ /* 0x000fe20000000000 */
[----:B------:R-:W-:Y:S01]  /*f330*/  ISETP.GT.AND P4, PT, R13, 0x1, PT ;  /* 0x000000010d00780c */ /* 0x000fe20003f84270 */
[----:B------:R-:W-:Y:S01]  /*f340*/  VIADD R12, R12, 0x40 ;  /* 0x000000400c0c7836 */ /* 0x000fe20000000000 */
[----:B------:R-:W-:Y:S01]  /*f350*/  ISETP.NE.AND P1, PT, R3, 0xb, PT ;  /* 0x0000000b0300780c */ /* 0x000fe20003f25270 */
[----:B------:R-:W-:-:S02]  /*f360*/  UIADD3 UR16, UR5, 0x180, URZ ;  /* 0x0000018005107890 */ /* 0x000fc4000fffe03f */
[----:B------:R-:W-:Y:S01]  /*f370*/  UIADD3.X UR5, URZ, UR25, URZ, UP0, !UPT ;  /* 0x000000193f057290 */ /* 0x000fe200087fe43f */
[----:B------:R-:W-:Y:S01]  /*f380*/  SEL R3, R3, RZ, P1 ;  /* 0x000000ff03037207 */ /* 0x000fe20000800000 */
[----:B------:R-:W-:-:S03]  /*f390*/  UIADD3 UR17, UR8, 0xb180, URZ ;  /* 0x0000b18008117890 */ /* 0x000fc6000fffe03f */
[----:B------:R-:W-:Y:S01]  /*f3a0*/  UMOV UR8, UR16 ;  /* 0x0000001000087c82 */ /* 0x000fe20008000000 */
[----:B--2---:R-:W-:Y:S02]  /*f3b0*/  R2UR UR12, R5 ;  /* 0x00000000050c72ca */ /* 0x004fe400000e0000 */
[----:B------:R-:W-:-:S04]  /*f3c0*/  SEL R5, RZ, 0x1, P1 ;  /* 0x00000001ff057807 */ /* 0x000fc80000800000 */
[----:B------:R-:W-:-:S07]  /*f3d0*/  LOP3.LUT R2, R2, R5, RZ, 0x3c, !PT ;  /* 0x0000000502027212 */ /* 0x000fce00078e3cff */
[----:B------:R0:W-:Y:S02]  /*f3e0*/  UTMALDG.3D [UR8], [UR4], desc[UR6] ;  /* 0x00000608040075b4 */ /* 0x0001e40008011000 */
[----:B0-----:R-:W-:Y:S01]  /*f3f0*/  UMOV UR8, UR17 ;  /* 0x0000001100087c82 */ /* 0x001fe20008000000 */
[----:B------:R-:W-:Y:S02]  /*f400*/  UMOV UR11, UR23 ;  /* 0x00000017000b7c82 */ /* 0x000fe40008000000 */
[----:B------:R0:W-:Y:S02]  /*f410*/  UTMALDG.3D [UR8], [UR28], desc[UR6] ;  /* 0x000006081c0075b4 */ /* 0x0001e40008011000 */
[----:B0-----:R-:W-:Y:S05]  /*f420*/  @P4 BRA `(.L_x_306) ;  /* 0xfffffffc00404947 */ /* 0x001fea000383ffff */
.L_x_302:
[----:B------:R-:W-:Y:S05]  /*f430*/  BSYNC B1 ;  /* 0x0000000000017941 */ /* 0x000fea0003800000 */
.L_x_301:
[----:B------:R-:W2:Y:S01]  /*f440*/  LDL.LU R15, [R1+0x7c] ;  /* 0x00007c00010f7983 */ /* 0x000ea20000300800 */
[----:B------:R-:W-:Y:S01]  /*f450*/  LOP3.LUT P5, RZ, R9, 0xff, RZ, 0xc0, !PT ;  /* 0x000000ff09ff7812 */ /* 0x000fe200078ac0ff */
[----:B------:R-:W-:Y:S01]  /*f460*/  VIADD R8, R8, UR14 ;  /* 0x0000000e08087c36 */ /* 0x000fe20008000000 */
[----:B------:R-:W-:Y:S01]  /*f470*/  UISETP.GE.U32.AND UP0, UPT, UR14, 0xb, UPT ;  /* 0x0000000b0e00788c */ /* 0x000fe2000bf06070 */
[----:B------:R-:W3:Y:S01]  /*f480*/  LDL.LU R14, [R1+0x80] ;  /* 0x00008000010e7983 */ /* 0x000ee20000300800 */
[----:B------:R-:W-:Y:S01]  /*f490*/  IMAD.U32 R5, RZ, RZ, UR14 ;  /* 0x0000000eff057e24 */ /* 0x000fe2000f8e00ff */
[----:B------:R-:W-:Y:S01]  /*f4a0*/  ULDC.64 UR4, c[0x0][0x650] ;  /* 0x0001940000047ab9 */ /* 0x000fe20000000a00 */
[----:B------:R-:W-:Y:S01]  /*f4b0*/  ISETP.GT.U32.AND P1, PT, R8, 0xa, PT ;  /* 0x0000000a0800780c */ /* 0x000fe20003f24070 */
[----:B------:R-:W-:Y:S01]  /*f4c0*/  BSSY B1, `(.L_x_307) ;  /* 0x0000072000017945 */ /* 0x000fe20003800000 */
[----:B------:R-:W-:Y:S02]  /*f4d0*/  PLOP3.LUT P4, PT, PT, PT, UP0, 0x80, 0x0 ;  /* 0x000000000000781c */ /* 0x000fe40003f8f008 */
[----:B------:R-:W-:-:S02]  /*f4e0*/  ISETP.LT.U32.AND P1, PT, R5, 0xb, P1 ;  /* 0x0000000b0500780c */ /* 0x000fc40000f21070 */
[----:B------:R-:W-:Y:S01]  /*f4f0*/  PRMT R9, RZ, 0x7610, R9 ;  /* 0x00007610ff097816 */ /* 0x000fe20000000009 */
[----:B------:R-:W0:Y:S01]  /*f500*/  @P5 S2R R3, SR_CgaCtaId ;  /* 0x0000000000035919 */ /* 0x000e220000008800 */
[----:B------:R-:W-:-:S04]  /*f510*/  @P5 MOV R2, 0x400 ;  /* 0x0000040000025802 */ /* 0x000fc80000000f00 */
[----:B0-----:R-:W-:Y:S01]  /*f520*/  @P5 LEA R4, R3, R2, 0x18 ;  /* 0x0000000203045211 */ /* 0x001fe200078ec0ff */
[----:B------:R-:W-:-:S03]  /*f530*/  IMAD.WIDE.U32 R2, R8, -0x45d1745d, RZ ;  /* 0xba2e8ba308027825 */ /* 0x000fc600078e00ff */
[----:B------:R0:W-:Y:S02]  /*f540*/  @P5 SYNCS.ARRIVE.TRANS64.A1T0 RZ, [R4+URZ+0xe8], RZ ;  /* 0x0000e8ff04ff59a7 */ /* 0x0001e4000810003f */
[----:B------:R-:W-:Y:S02]  /*f550*/  SHF.R.U32.HI R5, RZ, 0x3, R3 ;  /* 0x00000003ff057819 */ /* 0x000fe40000011603 */
[----:B------:R-:W-:Y:S02]  /*f560*/  SEL R3, RZ, 0x1, !P1 ;  /* 0x00000001ff037807 */ /* 0x000fe40004800000 */
[----:B------:R-:W-:Y:S01]  /*f570*/  PRMT R2, RZ, 0x7610, R2 ;  /* 0x00007610ff027816 */ /* 0x000fe20000000002 */
[----:B------:R-:W-:Y:S01]  /*f580*/  IMAD R8, R5, -0xb, R8 ;  /* 0xfffffff505087824 */ /* 0x000fe200078e0208 */
[----:B------:R-:W-:Y:S01]  /*f590*/  LOP3.LUT R0, R0, R3, RZ, 0x3c, !PT ;  /* 0x0000000300007212 */ /* 0x000fe200078e3cff */
[----:B0-----:R-:W-:Y:S02]  /*f5a0*/  IMAD.MOV.U32 R4, RZ, RZ, -0x1 ;  /* 0xffffffffff047424 */ /* 0x001fe400078e00ff */
[----:B------:R-:W-:Y:S01]  /*f5b0*/  IMAD.MOV.U32 R3, RZ, RZ, -0x1 ;  /* 0xffffffffff037424 */ /* 0x000fe200078e00ff */
[----:B------:R-:W-:Y:S01]  /*f5c0*/  @P4 LOP3.LUT R0, R0, 0x1, R5, 0x78, !PT ;  /* 0x0000000100004812 */ /* 0x000fe200078e7805 */
[----:B------:R-:W-:Y:S01]  /*f5d0*/  IMAD.MOV.U32 R5, RZ, RZ, -0x1 ;  /* 0xffffffffff057424 */ /* 0x000fe200078e00ff */
[----:B---3--:R-:W-:-:S04]  /*f5e0*/  IADD3 R14, P5, R14, UR20, RZ ;  /* 0x000000140e0e7c10 */ /* 0x008fc8000ffbe0ff */
[----:B--2---:R-:W-:Y:S01]  /*f5f0*/  IADD3.X R15, R15, UR15, RZ, P5, !PT ;  /* 0x0000000f0f0f7c10 */ /* 0x004fe2000affe4ff */
[----:B------:R0:W-:Y:S01]  /*f600*/  STL [R1+0x80], R14 ;  /* 0x0000800e01007387 */ /* 0x0001e20000100800 */
[----:B------:R-:W-:-:S03]  /*f610*/  ISETP.GE.U32.AND P1, PT, R14, UR4, PT ;  /* 0x000000040e007c0c */ /* 0x000fc6000bf26070 */
[----:B------:R0:W-:Y:S01]  /*f620*/  STL [R1+0x7c], R15 ;  /* 0x00007c0f01007387 */ /* 0x0001e20000100800 */
[----:B------:R-:W-:-:S03]  /*f630*/  ISETP.GE.U32.AND.EX P1, PT, R15, UR5, PT, P1 ;  /* 0x000000050f007c0c */ /* 0x000fc6000bf26110 */
[----:B------:R0:W-:Y:S04]  /*f640*/  STL [R1+0x84], R5 ;  /* 0x0000840501007387 */ /* 0x0001e80000100800 */
[----:B------:R0:W-:Y:S04]  /*f650*/  STL [R1+0x88], R4 ;  /* 0x0000880401007387 */ /* 0x0001e80000100800 */
[----:B------:R0:W-:Y:S02]  /*f660*/  STL [R1+0x78], R3 ;  /* 0x0000780301007387 */ /* 0x0001e40000100800 */
[----:B------:R-:W-:Y:S05]  /*f670*/  @P1 BRA `(.L_x_308) ;  /* 0x0000000400581947 */ /* 0x000fea0003800000 */
[----:B------:R-:W-:Y:S01]  /*f680*/  ULDC.64 UR4, c[0x0][0x628] ;  /* 0x00018a0000047ab9 */ /* 0x000fe20000000a00 */
[----:B------:R-:W1:Y:S01]  /*f690*/  S2R R12, SR_CTAID.X ;  /* 0x00000000000c7919 */ /* 0x000e620000002500 */
[----:B------:R-:W-:Y:S01]  /*f6a0*/  ISETP.NE.U32.AND P1, PT, RZ, UR4, PT ;  /* 0x00000004ff007c0c */ /* 0x000fe2000bf25070 */
[----:B------:R-:W-:Y:S01]  /*f6b0*/  ULDC UR7, c[0x0][0x630] ;  /* 0x00018c0000077ab9 */ /* 0x000fe20000000800 */
[----:B------:R-:W-:Y:S01]  /*f6c0*/  IMAD.MOV.U32 R2, RZ, RZ, R14 ;  /* 0x000000ffff027224 */ /* 0x000fe200078e000e */
[----:B------:R-:W2:Y:S01]  /*f6d0*/  S2R R10, SR_CTAID.Y ;  /* 0x00000000000a7919 */ /* 0x000ea20000002600 */
[----:B------:R-:W-:Y:S01]  /*f6e0*/  ISETP.NE.AND.EX P1, PT, RZ, UR5, PT, P1 ;  /* 0x00000005ff007c0c */ /* 0x000fe2000bf25310 */
[----:B0-----:R-:W-:-:S12]  /*f6f0*/  IMAD.MOV.U32 R3, RZ, RZ, R15 ;  /* 0x000000ffff037224 */ /* 0x001fd800078e000f */
[----:B------:R-:W-:Y:S05]  /*f700*/  @!P1 BRA `(.L_x_309) ;  /* 0x0000000000289947 */ /* 0x000fea0003800000 */
[----:B------:R-:W-:Y:S02]  /*f710*/  ULDC UR6, c[0x0][0x634] ;  /* 0x00018d0000067ab9 */ /* 0x000fe40000000800 */
[----:B------:R-:W-:-:S05]  /*f720*/  IADD3 R7, P1, R14, UR6, RZ ;  /* 0x000000060e077c10 */ /* 0x000fca000ff3e0ff */
[----:B------:R-:W-:-:S04]  /*f730*/  IMAD.X R11, RZ, RZ, R15, P1 ;  /* 0x000000ffff0b7224 */ /* 0x000fc800008e060f */
[----:B------:R-:W-:-:S04]  /*f740*/  IMAD.WIDE.U32 R4, R11, UR4, RZ ;  /* 0x000000040b047c25 */ /* 0x000fc8000f8e00ff */
[----:B------:R-:W-:-:S04]  /*f750*/  IMAD.WIDE.U32 R4, P1, R7, UR5, R4 ;  /* 0x0000000507047c25 */ /* 0x000fc8000f820004 */
[----:B------:R-:W-:-:S04]  /*f760*/  IMAD.WIDE.U32 R6, R7, UR4, RZ ;  /* 0x0000000407067c25 */ /* 0x000fc8000f8e00ff */
[----:B------:R-:W-:Y:S01]  /*f770*/  IMAD.X R3, RZ, RZ, RZ, P1 ;  /* 0x000000ffff037224 */ /* 0x000fe200008e06ff */
[----:B------:R-:W-:Y:S01]  /*f780*/  IADD3 RZ, P1, R7, R4, RZ ;  /* 0x0000000407ff7210 */ /* 0x000fe20007f3e0ff */
[----:B------:R-:W-:-:S04]  /*f790*/  IMAD.MOV.U32 R2, RZ, RZ, R5 ;  /* 0x000000ffff027224 */ /* 0x000fc800078e0005 */
[----:B------:R-:W-:-:S08]  /*f7a0*/  IMAD.WIDE.U32.X R2, R11, UR5, R2, P1 ;  /* 0x000000050b027c25 */ /* 0x000fd000088e0402 */
.L_x_309:
[--C-:B------:R-:W-:Y:S01]  /*f7b0*/  SHF.R.U64 R11, R2, UR7, R3.reuse ;  /* 0x00000007020b7c19 */ /* 0x100fe20008001203 */
[----:B------:R-:W-:Y:S01]  /*f7c0*/  ULDC.64 UR4, c[0x0][0x620] ;  /* 0x0001880000047ab9 */ /* 0x000fe20000000a00 */
[----:B------:R-:W-:Y:S01]  /*f7d0*/  SHF.R.U32.HI R2, RZ, UR7, R3 ;  /* 0x00000007ff027c19 */ /* 0x000fe20008011603 */
[----:B------:R-:W-:Y:S01]  /*f7e0*/  IMAD.MOV.U32 R3, RZ, RZ, R15 ;  /* 0x000000ffff037224 */ /* 0x000fe200078e000f */
[----:B------:R-:W-:Y:S01]  /*f7f0*/  IADD3 R5, P1, RZ, -R11, RZ ;  /* 0x8000000bff057210 */ /* 0x000fe20007f3e0ff */
[----:B------:R-:W0:Y:S01]  /*f800*/  LDC R7, c[0x0][0x144] ;  /* 0x00005100ff077b82 */ /* 0x000e220000000800 */
[----:B-1----:R-:W-:Y:S01]  /*f810*/  I2FP.F32.U32 R6, R12 ;  /* 0x0000000c00067245 */ /* 0x002fe20000201000 */
[----:B------:R-:W-:Y:S01]  /*f820*/  ULDC.64 UR8, c[0x0][0x640] ;  /* 0x0001900000087ab9 */ /* 0x000fe20000000a00 */
[----:B------:R-:W-:Y:S01]  /*f830*/  ULDC UR6, c[0x0][0x608] ;  /* 0x0001820000067ab9 */ /* 0x000fe20000000800 */
[----:B------:R-:W-:Y:S01]  /*f840*/  IMAD.X R2, RZ, RZ, ~R2, P1 ;  /* 0x000000ffff027224 */ /* 0x000fe200008e0e02 */
[----:B------:R-:W-:-:S03]  /*f850*/  ISETP.NE.U32.AND P1, PT, RZ, UR8, PT ;  /* 0x00000008ff007c0c */ /* 0x000fc6000bf25070 */
[----:B------:R-:W-:Y:S01]  /*f860*/  IMAD R4, R2, UR4, RZ ;  /* 0x0000000402047c24 */ /* 0x000fe2000f8e02ff */
[----:B------:R-:W1:Y:S01]  /*f870*/  LDC R15, c[0x0][0x148] ;  /* 0x00005200ff0f7b82 */ /* 0x000e620000000800 */
[----:B------:R-:W-:Y:S01]  /*f880*/  IMAD.MOV.U32 R2, RZ, RZ, R14 ;  /* 0x000000ffff027224 */ /* 0x000fe200078e000e */
[----:B------:R-:W-:-:S03]  /*f890*/  ISETP.NE.AND.EX P1, PT, RZ, UR9, PT, P1 ;  /* 0x00000009ff007c0c */ /* 0x000fc6000bf25310 */
[----:B------:R-:W-:Y:S01]  /*f8a0*/  IMAD.WIDE.U32 R2, R5, UR4, R2 ;  /* 0x0000000405027c25 */ /* 0x000fe2000f8e0002 */
[----:B------:R-:W-:-:S03]  /*f8b0*/  ULDC UR4, c[0x0][0x150] ;  /* 0x0000540000047ab9 */ /* 0x000fc60000000800 */
[----:B------:R-:W-:Y:S01]  /*f8c0*/  FMUL R6, R6, UR4 ;  /* 0x0000000406067c20 */ /* 0x000fe20008400000 */
[----:B------:R-:W-:Y:S01]  /*f8d0*/  IMAD R5, R5, UR5, R4 ;  /* 0x0000000505057c24 */ /* 0x000fe2000f8e0204 */
[----:B------:R-:W-:Y:S01]  /*f8e0*/  ULDC UR4, c[0x0][0x618] ;  /* 0x0001860000047ab9 */ /* 0x000fe20000000800 */
[----:B------:R-:W-:Y:S02]  /*f8f0*/  ULDC UR5, c[0x0][0x154] ;  /* 0x0000550000057ab9 */ /* 0x000fe40000000800 */
[----:B------:R-:W-:Y:S01]  /*f900*/  IMAD.IADD R3, R3, 0x1, R5 ;  /* 0x0000000103037824 */ /* 0x000fe200078e0205 */
[----:B------:R-:W3:Y:S04]  /*f910*/  F2I.U32.TRUNC.NTZ R6, R6 ;  /* 0x0000000600067305 */ /* 0x000ee8000020f000 */
[----:B------:R-:W-:-:S02]  /*f920*/  SHF.R.U64 R13, R2, UR4, R3 ;  /* 0x00000004020d7c19 */ /* 0x000fc40008001203 */
[----:B--2---:R-:W-:-:S05]  /*f930*/  I2FP.F32.U32 R2, R10 ;  /* 0x0000000a00027245 */ /* 0x004fca0000201000 */
[----:B------:R-:W-:Y:S01]  /*f940*/  FMUL R4, R2, UR5 ;  /* 0x0000000502047c20 */ /* 0x000fe20008400000 */
[----:B------:R-:W-:Y:S01]  /*f950*/  SHF.R.U32.HI R2, RZ, UR4, R3 ;  /* 0x00000004ff027c19 */ /* 0x000fe20008011603 */
[----:B------:R-:W-:Y:S02]  /*f960*/  ULDC UR4, c[0x0][0x658] ;  /* 0x0001960000047ab9 */ /* 0x000fe40000000800 */
[----:B------:R2:W4:Y:S01]  /*f970*/  F2I.U32.TRUNC.NTZ R18, R4 ;  /* 0x0000000400127305 */ /* 0x000522000020f000 */
[----:B------:R-:W-:Y:S01]  /*f980*/  SHF.R.U64 R16, R13, UR6, R2 ;  /* 0x000000060d107c19 */ /* 0x000fe20008001202 */
[----:B---3--:R-:W-:Y:S01]  /*f990*/  IMAD.MOV R6, RZ, RZ, -R6 ;  /* 0x000000ffff067224 */ /* 0x008fe200078e0a06 */
[----:B------:R-:W-:-:S03]  /*f9a0*/  SHF.R.U32.HI R3, RZ, UR6, R2 ;  /* 0x00000006ff037c19 */ /* 0x000fc60008011602 */
[----:B0-----:R-:W-:Y:S01]  /*f9b0*/  IMAD R12, R7, R6, R12 ;  /* 0x00000006070c7224 */ /* 0x001fe200078e020c */
[--C-:B------:R-:W-:Y:S02]  /*f9c0*/  SHF.R.U64 R14, R16, UR4, R3.reuse ;  /* 0x00000004100e7c19 */ /* 0x100fe40008001203 */
[----:B------:R-:W-:-:S03]  /*f9d0*/  SHF.R.U32.HI R3, RZ, UR4, R3 ;  /* 0x00000004ff037c19 */ /* 0x000fc60008011603 */
[----:B------:R-:W-:Y:S01]  /*f9e0*/  IMAD.MOV.U32 R2, RZ, RZ, R14 ;  /* 0x000000ffff027224 */ /* 0x000fe200078e000e */
[----:B--2-4-:R-:W-:Y:S06]  /*f9f0*/  @!P1 BRA `(.L_x_310) ;  /* 0x0000000000289947 */ /* 0x014fec0003800000 */
        /* <DEDUP_REMOVED lines=10> */
.L_x_310:
[----:B------:R-:W-:Y:S01]  /*faa0*/  ULDC UR4, c[0x0][0x648] ;  /* 0x0001920000047ab9 */ /* 0x000fe20000000800 */
[----:B------:R-:W-:Y:S01]  /*fab0*/  IMAD.MOV R18, RZ, RZ, -R18 ;  /* 0x000000ffff127224 */ /* 0x000fe200078e0a12 */
[----:B------:R-:W-:Y:S01]  /*fac0*/  SHF.R.U64 R3, R2, UR4, R3 ;  /* 0x0000000402037c19 */ /* 0x000fe20008001203 */
[----:B------:R-:W-:Y:S01]  /*fad0*/  ULDC UR4, c[0x0][0x638] ;  /* 0x00018e0000047ab9 */ /* 0x000fe20000000800 */
[----:B------:R-:W-:Y:S01]  /*fae0*/  LOP3.LUT R2, R16, UR19, RZ, 0xc0, !PT ;  /* 0x0000001310027c12 */ /* 0x000fe2000f8ec0ff */
[----:B-1----:R-:W-:Y:S01]  /*faf0*/  @P2 IMAD R12, R15, R18, R10 ;  /* 0x000000120f0c2224 */ /* 0x002fe200078e020a */
[----:B------:R-:W-:Y:S01]  /*fb00*/  LOP3.LUT R13, R13, UR18, RZ, 0xc0, !PT ;  /* 0x000000120d0d7c12 */ /* 0x000fe2000f8ec0ff */
[----:B------:R-:W-:Y:S01]  /*fb10*/  IMAD.MOV R5, RZ, RZ, -R3 ;  /* 0x000000ffff057224 */ /* 0x000fe200078e0a03 */
[----:B------:R-:W-:Y:S01]  /*fb20*/  ULDC UR5, c[0x0][0x610] ;  /* 0x0001840000057ab9 */ /* 0x000fe20000000800 */
[----:B------:R-:W-:Y:S02]  /*fb30*/  IMAD R3, R3, UR22, R2 ;  /* 0x0000001603037c24 */ /* 0x000fe4000f8e0202 */
[----:B------:R-:W-:Y:S01]  /*fb40*/  IMAD R14, R5, UR4, R14 ;  /* 0x00000004050e7c24 */ /* 0x000fe2000f8e020e */
[----:B------:R-:W-:Y:S01]  /*fb50*/  ULDC UR4, c[0x0][0x600] ;  /* 0x0001800000047ab9 */ /* 0x000fe20000000800 */
[----:B------:R-:W-:-:S02]  /*fb60*/  IMAD R3, R3, UR5, R12 ;  /* 0x0000000503037c24 */ /* 0x000fc4000f8e020c */
[----:B------:R-:W-:Y:S02]  /*fb70*/  IMAD R14, R14, UR4, R13 ;  /* 0x000000040e0e7c24 */ /* 0x000fe4000f8e020d */
[----:B------:R-:W-:-:S03]  /*fb80*/  IMAD.MOV.U32 R2, RZ, RZ, 0x1 ;  /* 0x00000001ff027424 */ /* 0x000fc600078e00ff */
[----:B------:R-:W-:Y:S02]  /*fb90*/  SEL R4, R14, R3, !P2 ;  /* 0x000000030e047207 */ /* 0x000fe40005000000 */
[----:B------:R-:W-:-:S03]  /*fba0*/  SEL R3, R3, R14, !P2 ;  /* 0x0000000e03037207 */ /* 0x000fc60005000000 */
[----:B------:R1:W-:Y:S04]  /*fbb0*/  STL [R1+0x88], R4 ;  /* 0x0000880401007387 */ /* 0x0003e80000100800 */
[----:B------:R1:W-:Y:S04]  /*fbc0*/  STL [R1+0x78], R11 ;  /* 0x0000780b01007387 */ /* 0x0003e80000100800 */
[----:B------:R1:W-:Y:S02]  /*fbd0*/  STL [R1+0x84], R3 ;  /* 0x0000840301007387 */ /* 0x0003e40000100800 */
.L_x_308:
[----:B------:R-:W-:Y:S05]  /*fbe0*/  BSYNC B1 ;  /* 0x0000000000017941 */ /* 0x000fea0003800000 */
.L_x_307:
[----:B------:R-:W-:-:S13]  /*fbf0*/  LOP3.LUT P1, RZ, R2, 0xff, RZ, 0xc0, !PT ;  /* 0x000000ff02ff7812 */ /* 0x000fda000782c0ff */
[----:B------:R-:W-:Y:S05]  /*fc00*/  @P1 BRA `(.L_x_311) ;  /* 0xfffffff4000c1947 */ /* 0x000fea000383ffff */
[----:B------:R-:W-:Y:S05]  /*fc10*/  BSYNC B0 ;  /* 0x0000000000007941 */ /* 0x000fea0003800000 */
.L_x_299:
[----:B------:R-:W-:-:S03]  /*fc20*/  UMOV UR4, 0xffffffff ;  /* 0xffffffff00047882 */ /* 0x000fc60000000000 */
[----:B------:R-:W-:Y:S05]  /*fc30*/  BRA.DIV UR4, `(.L_x_312) ;  /* 0x0000000a04547947 */ /* 0x000fea000b800000 */
[----:B------:R-:W-:-:S13]  /*fc40*/  ELECT P0, URZ, PT ;  /* 0x00000000003f782f */ /* 0x000fda0003800000 */
.L_x_335:
[----:B------:R-:W-:Y:S04]  /*fc50*/  BSSY B0, `(.L_x_313) ;  /* 0x000006b000007945 */ /* 0x000fe80003800000 */
[----:B------:R-:W-:Y:S05]  /*fc60*/  @!P0 BRA `(.L_x_314) ;  /* 0x0000000400a48947 */ /* 0x000fea0003800000 */
[----:B------:R-:W-:-:S04]  /*fc70*/  ULOP3.LUT UR4, UR13, 0x2, URZ, 0xfc, !UPT ;  /* 0x000000020d047892 */ /* 0x000fc8000f8efc3f */
[----:B------:R-:W-:-:S06]  /*fc80*/  UISETP.NE.AND UP0, UPT, UR4, 0x3, UPT ;  /* 0x000000030400788c */ /* 0x000fcc000bf05270 */
[----:B------:R-:W-:-:S13]  /*fc90*/  PLOP3.LUT P0, PT, PT, PT, UP0, 0x80, 0x0 ;  /* 0x000000000000781c */ /* 0x000fda0003f0f008 */
[----:B------:R-:W-:Y:S05]  /*fca0*/  @!P0 BRA `(.L_x_315) ;  /* 0x0000000000048947 */ /* 0x000fea0003800000 */
[----:B------:R-:W-:Y:S01]  /*fcb0*/  BPT.TRAP 0x1 ;  /* 0x000000040000795c */ /* 0x000fe20000300000 */
.L_x_315:
[----:B01----:R-:W0:Y:S01]  /*fcc0*/  S2R R3, SR_CgaCtaId ;  /* 0x0000000000037919 */ /* 0x003e220000008800 */
[----:B------:R-:W-:-:S04]  /*fcd0*/  MOV R2, 0x400 ;  /* 0x0000040000027802 */ /* 0x000fc80000000f00 */
[----:B0-----:R-:W-:Y:S02]  /*fce0*/  LEA R3, R3, R2, 0x18 ;  /* 0x0000000203037211 */ /* 0x001fe400078ec0ff */
[----:B------:R-:W-:-:S03]  /*fcf0*/  SHF.L.U32 R2, R0, 0x1f, RZ ;  /* 0x0000001f00027819 */ /* 0x000fc600000006ff */
[----:B------:R-:W-:-:S04]  /*fd00*/  VIADD R3, R3, 0x58 ;  /* 0x0000005803037836 */ /* 0x000fc80000000000 */
[C---:B------:R-:W-:Y:S02]  /*fd10*/  IMAD R7, R8.reuse, 0x8, R3 ;  /* 0x0000000808077824 */ /* 0x040fe400078e0203 */
[----:B------:R-:W-:Y:S02]  /*fd20*/  VIADD R8, R8, 0x1 ;  /* 0x0000000108087836 */ /* 0x000fe40000000000 */
[----:B------:R-:W0:Y:S03]  /*fd30*/  SYNCS.PHASECHK.TRANS64.TRYWAIT P0, [R7+URZ], R2 ;  /* 0x00000002070075a7 */ /* 0x000e26000800017f */
[----:B------:R-:W-:-:S04]  /*fd40*/  ISETP.NE.AND P1, PT, R8, 0xb, PT ;  /* 0x0000000b0800780c */ /* 0x000fc80003f25270 */
[----:B------:R-:W-:Y:S02]  /*fd50*/  SEL R5, RZ, 0x1, P1 ;  /* 0x00000001ff057807 */ /* 0x000fe40000800000 */
[----:B------:R-:W-:Y:S02]  /*fd60*/  SEL R8, R8, RZ, P1 ;  /* 0x000000ff08087207 */ /* 0x000fe40000800000 */
[----:B------:R-:W-:-:S03]  /*fd70*/  LOP3.LUT R5, R0, R5, RZ, 0x3c, !PT ;  /* 0x0000000500057212 */ /* 0x000fc600078e3cff */
[----:B------:R-:W-:Y:S01]  /*fd80*/  IMAD R9, R8, 0x8, R3 ;  /* 0x0000000808097824 */ /* 0x000fe200078e0203 */
[----:B------:R-:W-:Y:S01]  /*fd90*/  SHF.L.U32 R4, R5, 0x1f, RZ ;  /* 0x0000001f05047819 */ /* 0x000fe200000006ff */
[----:B0-----:R-:W-:Y:S06]  /*fda0*/  @!P0 BRA `(.L_x_316) ;  /* 0x00000008001c8947 */ /* 0x001fec0003800000 */
.L_x_336:
[----:B------:R-:W1:Y:S01]  /*fdb0*/  SYNCS.PHASECHK.TRANS64.TRYWAIT P0, [R9+URZ], R4 ;  /* 0x00000004090075a7 */ /* 0x000e62000800017f */
[----:B------:R-:W-:-:S05]  /*fdc0*/  VIADD R0, R8, 0x1 ;  /* 0x0000000108007836 */ /* 0x000fca0000000000 */
[----:B------:R-:W-:-:S04]  /*fdd0*/  ISETP.NE.AND P1, PT, R0, 0xb, PT ;  /* 0x0000000b0000780c */ /* 0x000fc80003f25270 */
[----:B0-----:R-:W-:Y:S02]  /*fde0*/  SEL R2, RZ, 0x1, P1 ;  /* 0x00000001ff027807 */ /* 0x001fe40000800000 */
[----:B------:R-:W-:Y:S02]  /*fdf0*/  SEL R0, R0, RZ, P1 ;  /* 0x000000ff00007207 */ /* 0x000fe40000800000 */
[----:B------:R-:W-:-:S03]  /*fe00*/  LOP3.LUT R7, R5, R2, RZ, 0x3c, !PT ;  /* 0x0000000205077212 */ /* 0x000fc600078e3cff */
[----:B------:R-:W-:Y:S01]  /*fe10*/  IMAD R6, R0, 0x8, R3 ;  /* 0x0000000800067824 */ /* 0x000fe200078e0203 */
[----:B------:R-:W-:Y:S01]  /*fe20*/  SHF.L.U32 R5, R7, 0x1f, RZ ;  /* 0x0000001f07057819 */ /* 0x000fe200000006ff */
[----:B-1----:R-:W-:Y:S06]  /*fe30*/  @!P0 BRA `(.L_x_317) ;  /* 0x00000008000c8947 */ /* 0x002fec0003800000 */
.L_x_337:
[----:B------:R-:W1:Y:S01]  /*fe40*/  SYNCS.PHASECHK.TRANS64.TRYWAIT P0, [R6+URZ], R5 ;  /* 0x00000005060075a7 */ /* 0x000e62000800017f */
[----:B------:R-:W-:-:S05]  /*fe50*/  VIADD R0, R0, 0x1 ;  /* 0x0000000100007836 */ /* 0x000fca0000000000 */
[----:B------:R-:W-:-:S04]  /*fe60*/  ISETP.NE.AND P1, PT, R0, 0xb, PT ;  /* 0x0000000b0000780c */ /* 0x000fc80003f25270 */
[----:B------:R-:W-:Y:S02]  /*fe70*/  SEL R2, RZ, 0x1, P1 ;  /* 0x00000001ff027807 */ /* 0x000fe40000800000 */
[----:B------:R-:W-:Y:S02]  /*fe80*/  SEL R0, R0, RZ, P1 ;  /* 0x000000ff00007207 */ /* 0x000fe40000800000 */
[----:B------:R-:W-:-:S03]  /*fe90*/  LOP3.LUT R7, R7, R2, RZ, 0x3c, !PT ;  /* 0x0000000207077212 */ /* 0x000fc600078e3cff */
[----:B0-----:R-:W-:Y:S01]  /*fea0*/  IMAD R9, R0, 0x8, R3 ;  /* 0x0000000800097824 */ /* 0x001fe200078e0203 */
[----:B------:R-:W-:Y:S01]  /*feb0*/  SHF.L.U32 R4, R7, 0x1f, RZ ;  /* 0x0000001f07047819 */ /* 0x000fe200000006ff */
[----:B-1----:R-:W-:Y:S06]  /*fec0*/  @!P0 BRA `(.L_x_318) ;  /* 0x0000000400fc8947 */ /* 0x002fec0003800000 */
.L_x_338:
        /* <DEDUP_REMOVED lines=9> */
.L_x_339:
        /* <DEDUP_REMOVED lines=9> */
.L_x_340:
        /* <DEDUP_REMOVED lines=9> */
.L_x_341:
        /* <DEDUP_REMOVED lines=9> */
.L_x_342:
        /* <DEDUP_REMOVED lines=9> */
.L_x_343:
        /* <DEDUP_REMOVED lines=9> */
.L_x_344:
[----:B------:R-:W1:Y:S01]  /*10230*/  SYNCS.PHASECHK.TRANS64.TRYWAIT P0, [R9+URZ], R4 ;  /* 0x00000004090075a7 */ /* 0x000e62000800017f */
[----:B------:R-:W-:-:S05]  /*10240*/  VIADD R0, R0, 0x1 ;  /* 0x0000000100007836 */ /* 0x000fca0000000000 */
[----:B------:R-:W-:-:S04]  /*10250*/  ISETP.NE.AND P1, PT, R0, 0xb, PT ;  /* 0x0000000b0000780c */ /* 0x000fc80003f25270 */
[----:B------:R-:W-:Y:S02]  /*10260*/  SEL R2, RZ, 0x1, P1 ;  /* 0x00000001ff027807 */ /* 0x000fe40000800000 */
[----:B------:R-:W-:Y:S02]  /*10270*/  SEL R0, R0, RZ, P1 ;  /* 0x000000ff00007207 */ /* 0x000fe40000800000 */
[----:B------:R-:W-:Y:S01]  /*10280*/  LOP3.LUT R2, R7, R2, RZ, 0x3c, !PT ;  /* 0x0000000207027212 */ /* 0x000fe200078e3cff */
[----:B-1----:R-:W-:Y:S06]  /*10290*/  @!P0 BRA `(.L_x_325) ;  /* 0x0000000400948947 */ /* 0x002fec0003800000 */
.L_x_345:
[----:B------:R-:W-:Y:S01]  /*102a0*/  IMAD R3, R0, 0x8, R3 ;  /* 0x0000000800037824 */ /* 0x000fe200078e0203 */
[----:B------:R-:W-:-:S07]  /*102b0*/  SHF.L.U32 R0, R2, 0x1f, RZ ;  /* 0x0000001f02007819 */ /* 0x000fce00000006ff */
.L_x_326:
[----:B--2---:R2:W3:Y:S02]  /*102c0*/  SYNCS.PHASECHK.TRANS64.TRYWAIT P0, [R3+URZ], R0 ;  /* 0x00000000030075a7 */ /* 0x0044e4000800017f */
[----:B---3--:R-:W-:Y:S05]  /*102d0*/  @!P0 NANOSLEEP.SYNCS 0x989680 ;  /* 0x009896800000895d */ /* 0x008fea0003900000 */
[----:B------:R-:W3:Y:S02]  /*102e0*/  @!P0 SYNCS.PHASECHK.TRANS64 P0, [R3+URZ], R0 ;  /* 0x00000000030085a7 */ /* 0x000ee4000800007f */
[----:B---3--:R-:W-:Y:S05]  /*102f0*/  @!P0 BRA `(.L_x_326) ;  /* 0xfffffffc00f08947 */ /* 0x008fea000383ffff */
.L_x_314:
[----:B------:R-:W-:Y:S05]  /*10300*/  BSYNC B0 ;  /* 0x0000000000007941 */ /* 0x000fea0003800000 */
.L_x_313:
[----:B------:R-:W-:Y:S05]  /*10310*/  EXIT ;  /* 0x000000000000794d */ /* 0x000fea0003800000 */
.L_x_16:
[----:B---3--:R-:W-:-:S04]  /*10320*/  IMAD.U32 R3, RZ, RZ, UR17 ;  /* 0x00000011ff037e24 */ /* 0x008fc8000f8e00ff */
[----:B------:R3:W4:Y:S03]  /*10330*/  SYNCS.PHASECHK.TRANS64.TRYWAIT P0, [R3+URZ+-0x8], R0 ;  /* 0xfffff800030075a7 */ /* 0x000726000800017f */
[----:B----4-:R-:W-:Y:S05]  /*10340*/  @!P0 NANOSLEEP.SYNCS 0x989680 ;  /* 0x009896800000895d */ /* 0x010fea0003900000 */
[----:B------:R-:W4:Y:S02]  /*10350*/  @!P0 SYNCS.PHASECHK.TRANS64 P0, [R3+URZ+-0x8], R0 ;  /* 0xfffff800030085a7 */ /* 0x000f24000800007f */
[----:B----4-:R-:W-:Y:S05]  /*10360*/  @!P0 BRA `(.L_x_16) ;  /* 0xfffffffc00ec8947 */ /* 0x010fea000383ffff */
[----:B------:R-:W-:Y:S05]  /*10370*/  BRA `(.L_x_327) ;  /* 0xffffff1000d07947 */ /* 0x000fea000383ffff */
.L_x_21:
[----:B-1----:R-:W-:-:S04]  /*10380*/  IMAD.U32 R3, RZ, RZ, UR6 ;  /* 0x00000006ff037e24 */ /* 0x002fc8000f8e00ff */
[----:B------:R1:W2:Y:S03]  /*10390*/  SYNCS.PHASECHK.TRANS64.TRYWAIT P0, [R3+URZ], R0 ;  /* 0x00000000030075a7 */ /* 0x0002a6000800017f */
[----:B--2---:R-:W-:Y:S05]  /*103a0*/  @!P0 NANOSLEEP.SYNCS 0x989680 ;  /* 0x009896800000895d */ /* 0x004fea0003900000 */
[----:B------:R-:W2:Y:S02]  /*103b0*/  @!P0 SYNCS.PHASECHK.TRANS64 P0, [R3+URZ], R0 ;  /* 0x00000000030085a7 */ /* 0x000ea4000800007f */
[----:B--2---:R-:W-:Y:S05]  /*103c0*/  @!P0 BRA `(.L_x_21) ;  /* 0xfffffffc00ec8947 */ /* 0x004fea000383ffff */
[----:B------:R-:W-:Y:S05]  /*103d0*/  BRA `(.L_x_20) ;  /* 0xffffff1c003c7947 */ /* 0x000fea000383ffff */
.L_x_27:
[----:B-----5:R1:W-:Y:S02]  /*103e0*/  STL [R1+0x9c], R0 ;  /* 0x00009c0001007387 */ /* 0x0203e40000100800 */
[----:B-1----:R-:W-:-:S04]  /*103f0*/  IMAD.U32 R0, RZ, RZ, UR9 ;  /* 0x00000009ff007e24 */ /* 0x002fc8000f8e00ff */
[----:B------:R1:W3:Y:S03]  /*10400*/  SYNCS.PHASECHK.TRANS64.TRYWAIT P0, [R0+URZ], R229 ;  /* 0x000000e5000075a7 */ /* 0x0002e6000800017f */
[----:B---3--:R-:W-:Y:S05]  /*10410*/  @!P0 NANOSLEEP.SYNCS 0x989680 ;  /* 0x009896800000895d */ /* 0x008fea0003900000 */
[----:B------:R1:W3:Y:S02]  /*10420*/  @!P0 SYNCS.PHASECHK.TRANS64 P0, [R0+URZ], R229 ;  /* 0x000000e5000085a7 */ /* 0x0002e4000800007f */
[----:B-1----:R1:W5:Y:S02]  /*10430*/  LDL.LU R0, [R1+0x9c] ;  /* 0x00009c0001007983 */ /* 0x0023640000300800 */
[----:B-1-3--:R-:W-:Y:S05]  /*10440*/  @!P0 BRA `(.L_x_27) ;  /* 0xfffffffc00e48947 */ /* 0x00afea000383ffff */
[----:B------:R-:W-:Y:S05]  /*10450*/  BRA `(.L_x_26) ;  /* 0xffffff2c00a47947 */ /* 0x000fea000383ffff */
.L_x_35:
[----:B---3--:R-:W-:-:S04]  /*10460*/  IMAD.U32 R25, RZ, RZ, UR17 ;  /* 0x00000011ff197e24 */ /* 0x008fc8000f8e00ff */
[----:B------:R3:W4:Y:S03]  /*10470*/  SYNCS.PHASECHK.TRANS64.TRYWAIT P0, [R25+URZ+0x8], R24 ;  /* 0x00000818190075a7 */ /* 0x000726000800017f */
[----:B----4-:R-:W-:Y:S05]  /*10480*/  @!P0 NANOSLEEP.SYNCS 0x989680 ;  /* 0x009896800000895d */ /* 0x010fea0003900000 */
[----:B------:R-:W4:Y:S02]  /*10490*/  @!P0 SYNCS.PHASECHK.TRANS64 P0, [R25+URZ+0x8], R24 ;  /* 0x00000818190085a7 */ /* 0x000f24000800007f */
[----:B----4-:R-:W-:Y:S05]  /*104a0*/  @!P0 BRA `(.L_x_35) ;  /* 0xfffffffc00ec8947 */ /* 0x010fea000383ffff */
[----:B------:R-:W-:Y:S05]  /*104b0*/  BRA `(.L_x_328) ;  /* 0xffffff50007c7947 */ /* 0x000fea000383ffff */
.L_x_300:
[----:B------:R-:W-:Y:S01]  /*104c0*/  BSSY B1, `(.L_x_329) ;  /* 0x0000006000017945 */ /* 0x000fe20003800000 */
[----:B------:R-:W-:-:S07]  /*104d0*/  IMAD.MOV.U32 R2, RZ, RZ, -0x1 ;  /* 0xffffffffff027424 */ /* 0x000fce00078e00ff */
[----:B------:R-:W-:Y:S05]  /*104e0*/  WARPSYNC.COLLECTIVE R2, `(.L_x_330) ;  /* 0x00000000020c7348 */ /* 0x000fea0003c00000 */
[----:B------:R-:W-:Y:S02]  /*104f0*/  ELECT P1, UR62, PT ;  /* 0x00000000003e782f */ /* 0x000fe40003820000 */
[----:B------:R-:W-:Y:S01]  /*10500*/  MOV R2, UR62 ;  /* 0x0000003e00027c02 */ /* 0x000fe20008000f00 */
[----:B------:R-:W-:Y:S10]  /*10510*/  ENDCOLLECTIVE ;  /* 0x000000000000791b */ /* 0x000ff40003800000 */
.L_x_330:
[----:B------:R-:W-:Y:S05]  /*10520*/  BSYNC B1 ;  /* 0x0000000000017941 */ /* 0x000fea0003800000 */
.L_x_329:
[----:B------:R-:W-:Y:S05]  /*10530*/  BRA `(.L_x_331) ;  /* 0xffffffe800cc7947 */ /* 0x000fea000383ffff */
.L_x_303:
[----:B-1----:R1:W2:Y:S02]  /*10540*/  SYNCS.PHASECHK.TRANS64.TRYWAIT P1, [R11+URZ+0x58], R4 ;  /* 0x000058040b0075a7 */ /* 0x0022a4000802017f */
[----:B--2---:R-:W-:Y:S05]  /*10550*/  @!P1 NANOSLEEP.SYNCS 0x989680 ;  /* 0x009896800000995d */ /* 0x004fea0003900000 */
[----:B------:R-:W2:Y:S02]  /*10560*/  @!P1 SYNCS.PHASECHK.TRANS64 P1, [R11+URZ+0x58], R4 ;  /* 0x000058040b0095a7 */ /* 0x000ea4000802007f */
[----:B--2---:R-:W-:Y:S05]  /*10570*/  @!P1 BRA `(.L_x_303) ;  /* 0xfffffffc00f09947 */ /* 0x004fea000383ffff */
[----:B------:R-:W-:Y:S05]  /*10580*/  BRA `(.L_x_332) ;  /* 0xffffffec00087947 */ /* 0x000fea000383ffff */
.L_x_312:
[----:B------:R-:W-:Y:S01]  /*10590*/  BSSY B0, `(.L_x_333) ;  /* 0x0000006000007945 */ /* 0x000fe20003800000 */
[----:B------:R-:W-:-:S07]  /*105a0*/  IMAD.MOV.U32 R2, RZ, RZ, -0x1 ;  /* 0xffffffffff027424 */ /* 0x000fce00078e00ff */
[----:B01----:R-:W-:Y:S05]  /*105b0*/  WARPSYNC.COLLECTIVE R2, `(.L_x_334) ;  /* 0x00000000020c7348 */ /* 0x003fea0003c00000 */
[----:B------:R-:W-:Y:S02]  /*105c0*/  ELECT P1, UR62, PT ;  /* 0x00000000003e782f */ /* 0x000fe40003820000 */
[----:B------:R-:W-:Y:S01]  /*105d0*/  MOV R2, UR62 ;  /* 0x0000003e00027c02 */ /* 0x000fe20008000f00 */
[----:B01----:R-:W-:Y:S10]  /*105e0*/  ENDCOLLECTIVE ;  /* 0x000000000000791b */ /* 0x003ff40003800000 */
.L_x_334:
[----:B------:R-:W-:Y:S05]  /*105f0*/  BSYNC B0 ;  /* 0x0000000000007941 */ /* 0x000fea0003800000 */
.L_x_333:
[----:B------:R-:W-:Y:S01]  /*10600*/  PLOP3.LUT P0, PT, P1, PT, PT, 0x80, 0x0 ;  /* 0x000000000000781c */ /* 0x000fe20000f0f070 */
[----:B------:R-:W-:-:S12]  /*10610*/  BRA `(.L_x_335) ;  /* 0xfffffff4008c7947 */ /* 0x000fd8000383ffff */
.L_x_316:
[----:B0-----:R0:W1:Y:S02]  /*10620*/  SYNCS.PHASECHK.TRANS64.TRYWAIT P0, [R7+URZ], R2 ;  /* 0x00000002070075a7 */ /* 0x001064000800017f */
[----:B-1----:R-:W-:Y:S05]  /*10630*/  @!P0 NANOSLEEP.SYNCS 0x989680 ;  /* 0x009896800000895d */ /* 0x002fea0003900000 */
[----:B------:R-:W1:Y:S02]  /*10640*/  @!P0 SYNCS.PHASECHK.TRANS64 P0, [R7+URZ], R2 ;  /* 0x00000002070085a7 */ /* 0x000e64000800007f */
[----:B-1----:R-:W-:Y:S05]  /*10650*/  @!P0 BRA `(.L_x_316) ;  /* 0xfffffffc00f08947 */ /* 0x002fea000383ffff */
[----:B------:R-:W-:Y:S05]  /*10660*/  BRA `(.L_x_336) ;  /* 0xfffffff400d07947 */ /* 0x000fea000383ffff */
.L_x_317:
[----:B0-----:R0:W1:Y:S02]  /*10670*/  SYNCS.PHASECHK.TRANS64.TRYWAIT P0, [R9+URZ], R4 ;  /* 0x00000004090075a7 */ /* 0x001064000800017f */
[----:B-1----:R-:W-:Y:S05]  /*10680*/  @!P0 NANOSLEEP.SYNCS 0x989680 ;  /* 0x009896800000895d */ /* 0x002fea0003900000 */
[----:B------:R-:W1:Y:S02]  /*10690*/  @!P0 SYNCS.PHASECHK.TRANS64 P0, [R9+URZ], R4 ;  /* 0x00000004090085a7 */ /* 0x000e64000800007f */
[----:B-1----:R-:W-:Y:S05]  /*106a0*/  @!P0 BRA `(.L_x_317) ;  /* 0xfffffffc00f08947 */ /* 0x002fea000383ffff */
[----:B------:R-:W-:Y:S05]  /*106b0*/  BRA `(.L_x_337) ;  /* 0xfffffff400e07947 */ /* 0x000fea000383ffff */
.L_x_318:
[----:B0-----:R0:W1:Y:S02]  /*106c0*/  SYNCS.PHASECHK.TRANS64.TRYWAIT P0, [R6+URZ], R5 ;  /* 0x00000005060075a7 */ /* 0x001064000800017f */
[----:B-1----:R-:W-:Y:S05]  /*106d0*/  @!P0 NANOSLEEP.SYNCS 0x989680 ;  /* 0x009896800000895d */ /* 0x002fea0003900000 */
[----:B------:R-:W1:Y:S02]  /*106e0*/  @!P0 SYNCS.PHASECHK.TRANS64 P0, [R6+URZ], R5 ;  /* 0x00000005060085a7 */ /* 0x000e64000800007f */
[----:B-1----:R-:W-:Y:S05]  /*106f0*/  @!P0 BRA `(.L_x_318) ;  /* 0xfffffffc00f08947 */ /* 0x002fea000383ffff */
[----:B------:R-:W-:Y:S05]  /*10700*/  BRA `(.L_x_338) ;  /* 0xfffffff400f07947 */ /* 0x000fea000383ffff */
.L_x_319:
[----:B0-----:R0:W1:Y:S02]  /*10710*/  SYNCS.PHASECHK.TRANS64.TRYWAIT P0, [R9+URZ], R4 ;  /* 0x00000004090075a7 */ /* 0x001064000800017f */
[----:B-1----:R-:W-:Y:S05]  /*10720*/  @!P0 NANOSLEEP.SYNCS 0x989680 ;  /* 0x009896800000895d */ /* 0x002fea0003900000 */
[----:B------:R-:W1:Y:S02]  /*10730*/  @!P0 SYNCS.PHASECHK.TRANS64 P0, [R9+URZ], R4 ;  /* 0x00000004090085a7 */ /* 0x000e64000800007f */
[----:B-1----:R-:W-:Y:S05]  /*10740*/  @!P0 BRA `(.L_x_319) ;  /* 0xfffffffc00f08947 */ /* 0x002fea000383ffff */
[----:B------:R-:W-:Y:S05]  /*10750*/  BRA `(.L_x_339) ;  /* 0xfffffff800007947 */ /* 0x000fea000383ffff */
.L_x_320:
[----:B0-----:R0:W1:Y:S02]  /*10760*/  SYNCS.PHASECHK.TRANS64.TRYWAIT P0, [R6+URZ], R5 ;  /* 0x00000005060075a7 */ /* 0x001064000800017f */
[----:B-1----:R-:W-:Y:S05]  /*10770*/  @!P0 NANOSLEEP.SYNCS 0x989680 ;  /* 0x009896800000895d */ /* 0x002fea0003900000 */
[----:B------:R-:W1:Y:S02]  /*10780*/  @!P0 SYNCS.PHASECHK.TRANS64 P0, [R6+URZ], R5 ;  /* 0x00000005060085a7 */ /* 0x000e64000800007f */
[----:B-1----:R-:W-:Y:S05]  /*10790*/  @!P0 BRA `(.L_x_320) ;  /* 0xfffffffc00f08947 */ /* 0x002fea000383ffff */
[----:B------:R-:W-:Y:S05]  /*107a0*/  BRA `(.L_x_340) ;  /* 0xfffffff800107947 */ /* 0x000fea000383ffff */
.L_x_321:
[----:B0-----:R0:W1:Y:S02]  /*107b0*/  SYNCS.PHASECHK.TRANS64.TRYWAIT P0, [R9+URZ], R4 ;  /* 0x00000004090075a7 */ /* 0x001064000800017f */
[----:B-1----:R-:W-:Y:S05]  /*107c0*/  @!P0 NANOSLEEP.SYNCS 0x989680 ;  /* 0x009896800000895d */ /* 0x002fea0003900000 */
[----:B------:R-:W1:Y:S02]  /*107d0*/  @!P0 SYNCS.PHASECHK.TRANS64 P0, [R9+URZ], R4 ;  /* 0x00000004090085a7 */ /* 0x000e64000800007f */
[----:B-1----:R-:W-:Y:S05]  /*107e0*/  @!P0 BRA `(.L_x_321) ;  /* 0xfffffffc00f08947 */ /* 0x002fea000383ffff */
[----:B------:R-:W-:Y:S05]  /*107f0*/  BRA `(.L_x_341) ;  /* 0xfffffff800207947 */ /* 0x000fea000383ffff */
.L_x_322:
[----:B0-----:R0:W1:Y:S02]  /*10800*/  SYNCS.PHASECHK.TRANS64.TRYWAIT P0, [R6+URZ], R5 ;  /* 0x00000005060075a7 */ /* 0x001064000800017f */
[----:B-1----:R-:W-:Y:S05]  /*10810*/  @!P0 NANOSLEEP.SYNCS 0x989680 ;  /* 0x009896800000895d */ /* 0x002fea0003900000 */
[----:B------:R-:W1:Y:S02]  /*10820*/  @!P0 SYNCS.PHASECHK.TRANS64 P0, [R6+URZ], R5 ;  /* 0x00000005060085a7 */ /* 0x000e64000800007f */
[----:B-1----:R-:W-:Y:S05]  /*10830*/  @!P0 BRA `(.L_x_322) ;  /* 0xfffffffc00f08947 */ /* 0x002fea000383ffff */
[----:B------:R-:W-:Y:S05]  /*10840*/  BRA `(.L_x_342) ;  /* 0xfffffff800307947 */ /* 0x000fea000383ffff */
.L_x_323:
[----:B0-----:R0:W1:Y:S02]  /*10850*/  SYNCS.PHASECHK.TRANS64.TRYWAIT P0, [R9+URZ], R4 ;  /* 0x00000004090075a7 */ /* 0x001064000800017f */
[----:B-1----:R-:W-:Y:S05]  /*10860*/  @!P0 NANOSLEEP.SYNCS 0x989680 ;  /* 0x009896800000895d */ /* 0x002fea0003900000 */
[----:B------:R-:W1:Y:S02]  /*10870*/  @!P0 SYNCS.PHASECHK.TRANS64 P0, [R9+URZ], R4 ;  /* 0x00000004090085a7 */ /* 0x000e64000800007f */
[----:B-1----:R-:W-:Y:S05]  /*10880*/  @!P0 BRA `(.L_x_323) ;  /* 0xfffffffc00f08947 */ /* 0x002fea000383ffff */
[----:B------:R-:W-:Y:S05]  /*10890*/  BRA `(.L_x_343) ;  /* 0xfffffff800407947 */ /* 0x000fea000383ffff */
.L_x_324:
[----:B0-----:R0:W1:Y:S02]  /*108a0*/  SYNCS.PHASECHK.TRANS64.TRYWAIT P0, [R6+URZ], R5 ;  /* 0x00000005060075a7 */ /* 0x001064000800017f */
[----:B-1----:R-:W-:Y:S05]  /*108b0*/  @!P0 NANOSLEEP.SYNCS 0x989680 ;  /* 0x009896800000895d */ /* 0x002fea0003900000 */
[----:B------:R-:W1:Y:S02]  /*108c0*/  @!P0 SYNCS.PHASECHK.TRANS64 P0, [R6+URZ], R5 ;  /* 0x00000005060085a7 */ /* 0x000e64000800007f */
[----:B-1----:R-:W-:Y:S05]  /*108d0*/  @!P0 BRA `(.L_x_324) ;  /* 0xfffffffc00f08947 */ /* 0x002fea000383ffff */
[----:B------:R-:W-:Y:S05]  /*108e0*/  BRA `(.L_x_344) ;  /* 0xfffffff800507947 */ /* 0x000fea000383ffff */
.L_x_325:
[----:B-1----:R1:W2:Y:S02]  /*108f0*/  SYNCS.PHASECHK.TRANS64.TRYWAIT P0, [R9+URZ], R4 ;  /* 0x00000004090075a7 */ /* 0x0022a4000800017f */
[----:B--2---:R-:W-:Y:S05]  /*10900*/  @!P0 NANOSLEEP.SYNCS 0x989680 ;  /* 0x009896800000895d */ /* 0x004fea0003900000 */
[----:B------:R-:W2:Y:S02]  /*10910*/  @!P0 SYNCS.PHASECHK.TRANS64 P0, [R9+URZ], R4 ;  /* 0x00000004090085a7 */ /* 0x000ea4000800007f */
[----:B--2---:R-:W-:Y:S05]  /*10920*/  @!P0 BRA `(.L_x_325) ;  /* 0xfffffffc00f08947 */ /* 0x004fea000383ffff */
[----:B------:R-:W-:Y:S05]  /*10930*/  BRA `(.L_x_345) ;  /* 0xfffffff800587947 */ /* 0x000fea000383ffff */
.L_x_346:
[----:B------:R-:W-:-:S00]  /*10940*/  BRA `(.L_x_346) ;  /* 0xfffffffc00fc7947 */ /* 0x000fc0000383ffff */
[----:B------:R-:W-:-:S00]  /*10950*/  NOP ;  /* 0x0000000000007918 */ /* 0x000fc00000000000 */
        /* <DEDUP_REMOVED lines=10> */
.L_x_347:


//--------------------- .nv.shared._ZN7cutlass13device_kernelINS_4gemm6kernel13GemmUniversalIN4cute5tupleIJiiiiEEENS1_10collective13CollectiveMmaINS1_37MainloopSm90TmaGmmaWarpSpecializedFP8ILi11ENS5_IJNS4_1CILi1EEESB_SB_EEENS1_32KernelTmaWarpSpecializedPingpongEEENS5_IJNSA_ILi64EEENSA_ILi256EEESF_EEENS_12float_e4m3_tENS5_IJlSB_lEEESI_SJ_NS4_8TiledMMAINS4_8MMA_AtomIJNS4_4SM904GMMA31MMA_64x256x32_F32E4M3E4M3_SS_TNILNSN_7ScaleInE1ELSP_1EEEEEENS4_6LayoutISC_NS5_IJNSA_ILi0EEEST_ST_EEEEENS5_IJNS4_10UnderscoreESW_SW_EEEEENS4_13SM90_TMA_LOADENS4_14ComposedLayoutINS4_7SwizzleILi2ELi4ELi3EEENS4_18smem_ptr_flag_bitsILi8EEENSS_INS5_IJNSA_ILi8EEESF_EEENS5_IJSF_SB_EEEEEEEvNS4_8identityESZ_S19_vS1A_EENS_8epilogue10collective6detail29Sm90TmaWarpSpecializedAdapterINS1D_15DefaultEpilogueISI_SJ_SJ_NS1C_6thread17LinearCombinationISI_Li1EffLNS1H_9ScaleType4KindE0ELNS_15FloatRoundStyleE2ESI_EENS1_15EpilogueDefaultEEEEEvvEEEEvNT_6ParamsE --------------------------
	.section	.nv.shared._ZN7cutlass13device_kernelINS_4gemm6kernel13GemmUniversalIN4cute5tupleIJiiiiEEENS1_10collective13CollectiveMmaINS1_37MainloopSm90TmaGmmaWarpSpecializedFP8ILi11ENS5_IJNS4_1CILi1EEESB_SB_EEENS1_32KernelTmaWarpSpecializedPingpongEEENS5_IJNSA_ILi64EEENSA_ILi256EEESF_EEENS_12float_e4m3_tENS5_IJlSB_lEEESI_SJ_NS4_8TiledMMAINS4_8MMA_AtomIJNS4_4SM904GMMA31MMA_64x256x32_F32E4M3E4M3_SS_TNILNSN_7ScaleInE1ELSP_1EEEEEENS4_6LayoutISC_NS5_IJNSA_ILi0EEEST_ST_EEEEENS5_IJNS4_10UnderscoreESW_SW_EEEEENS4_13SM90_TMA_LOADENS4_14ComposedLayoutINS4_7SwizzleILi2ELi4ELi3EEENS4_18smem_ptr_flag_bitsILi8EEENSS_INS5_IJNSA_ILi8EEESF_EEENS5_IJSF_SB_EEEEEEEvNS4_8identityESZ_S19_vS1A_EENS_8epilogue10collective6detail29Sm90TmaWarpSpecializedAdapterINS1D_15DefaultEpilogueISI_SJ_SJ_NS1C_6thread17LinearCombinationISI_Li1EffLNS1H_9ScaleType4KindE0ELNS_15FloatRoundStyleE2ESI_EENS1_15EpilogueDefaultEEEEEvvEEEEvNT_6ParamsE,"aw",@nobits
	.sectionflags	@""
	.align	16
	.zero		1024


//--------------------- .nv.shared.reserved.0     --------------------------
	.section	.nv.shared.reserved.0,"aw",@nobits
	.weak		__nv_reservedSMEM_offset_0_alias
	.size		__nv_reservedSMEM_offset_0_alias, 0, 0
	.other		__nv_reservedSMEM_offset_0_alias,@"STO_CUDA_RESERVED_SHARED STV_DEFAULT"
__nv_reservedSMEM_offset_0_alias:
	.zero		0


//--------------------- .nv.global                --------------------------
	.section	.nv.global,"aw",@nobits
.nv.global:
	.type		_ZN39_INTERNAL_ebad43e4_4_k_cu_424c333f_27114cute1_E,@object
	.size		_ZN39_INTERNAL_ebad43e4_4_k_cu_424c333f_27114cute1_E,(_ZN39_INTERNAL_ebad43e4_4_k_cu_424c333f_27114cuda3std3__45__cpo6cbeginE - _ZN39_INTERNAL_ebad43e4_4_k_cu_424c333f_27114cute1_E)
_ZN39_INTERNAL_ebad43e4_4_k_cu_424c333f_27114cute1_E:
	.zero		1
	.type		_ZN39_INTERNAL_ebad43e4_4_k_cu_424c333f_27114cuda3std3__45__cpo6cbeginE,@object
	.size		_ZN39_INTERNAL_ebad43e4_4_k_cu_424c333f_27114cuda3std3__45__cpo6cbeginE,(_ZN39_INTERNAL_ebad43e4_4_k_cu_424c333f_27114cuda3std3__48in_placeE - _ZN39_INTERNAL_ebad43e4_4_k_cu_424c333f_27114cuda3std3__45__cpo6cbeginE)
_ZN39_INTERNAL_ebad43e4_4_k_cu_424c333f_27114cuda3std3__45__cpo6cbeginE:
	.zero		1
	.type		_ZN39_INTERNAL_ebad43e4_4_k_cu_424c333f_27114cuda3std3__48in_placeE,@object
	.size		_ZN39_INTERNAL_ebad43e4_4_k_cu_424c333f_27114cuda3std3__48in_placeE,(_ZN39_INTERNAL_ebad43e4_4_k_cu_424c333f_27114cuda3std6ranges3__45__cpo9iter_moveE - _ZN39_INTERNAL_ebad43e4_4_k_cu_424c333f_27114cuda3std3__48in_placeE)
_ZN39_INTERNAL_ebad43e4_4_k_cu_424c333f_27114cuda3std3__48in_placeE:
	.zero		1
	.type		_ZN39_INTERNAL_ebad43e4_4_k_cu_424c333f_27114cuda3std6ranges3__45__cpo9iter_moveE,@object
	.size		_ZN39_INTERNAL_ebad43e4_4_k_cu_424c333f_27114cuda3std6ranges3__45__cpo9iter_moveE,(_ZN39_INTERNAL_ebad43e4_4_k_cu_424c333f_27114cuda3std3__45__cpo5beginE - _ZN39_INTERNAL_ebad43e4_4_k_cu_424c333f_27114cuda3std6ranges3__45__cpo9iter_moveE)
_ZN39_INTERNAL_ebad43e4_4_k_cu_424c333f_27114cuda3std6ranges3__45__cpo9iter_moveE:
	.zero		1
	.type		_ZN39_INTERNAL_ebad43e4_4_k_cu_424c333f_27114cuda3std3__45__cpo5beginE,@object
	.size		_ZN39_INTERNAL_ebad43e4_4_k_cu_424c333f_27114cuda3std3__45__cpo5beginE,(_ZN39_INTERNAL_ebad43e4_4_k_cu_424c333f_27114cuda3std3__441_GLOBAL__N__ebad43e4_4_k_cu_424c333f_27116ignoreE - _ZN39_INTERNAL_ebad43e4_4_k_cu_424c333f_27114cuda3std3__45__cpo5beginE)
_ZN39_INTERNAL_ebad43e4_4_k_cu_424c333f_27114cuda3std3__45__cpo5beginE:
	.zero		1
	.type		_ZN39_INTERNAL_ebad43e4_4_k_cu_424c333f_27114cuda3std3__441_GLOBAL__N__ebad43e4_4_k_cu_424c333f_27116ignoreE,@object
	.size		_ZN39_INTERNAL_ebad43e4_4_k_cu_424c333f_27114cuda3std3__441_GLOBAL__N__ebad43e4_4_k_cu_424c333f_27116ignoreE,(_ZN39_INTERNAL_ebad43e4_4_k_cu_424c333f_27114cute7productE - _ZN39_INTERNAL_ebad43e4_4_k_cu_424c333f_27114cuda3std3__441_GLOBAL__N__ebad43e4_4_k_cu_424c333f_27116ignoreE)
_ZN39_INTERNAL_ebad43e4_4_k_cu_424c333f_27114cuda3std3__441_GLOBAL__N__ebad43e4_4_k_cu_424c333f_27116ignoreE:
	.zero		1
	.type		_ZN39_INTERNAL_ebad43e4_4_k_cu_424c333f_27114cute7productE,@object
	.size		_ZN39_INTERNAL_ebad43e4_4_k_cu_424c333f_27114cute7productE,(_ZN39_INTERNAL_ebad43e4_4_k_cu_424c333f_27114cuda3std3__45__cpo3endE - _ZN39_INTERNAL_ebad43e4_4_k_cu_424c333f_27114cute7productE)
_ZN39_INTERNAL_ebad43e4_4_k_cu_424c333f_27114cute7productE:
	.zero		1
	.type		_ZN39_INTERNAL_ebad43e4_4_k_cu_424c333f_27114cuda3std3__45__cpo3endE,@object
	.size		_ZN39_INTERNAL_ebad43e4_4_k_cu_424c333f_27114cuda3std3__45__cpo3endE,(_ZN39_INTERNAL_ebad43e4_4_k_cu_424c333f_27114cuda3std3__419piecewise_constructE - _ZN39_INTERNAL_ebad43e4_4_k_cu_424c333f_27114cuda3std3__45__cpo3endE)
_ZN39_INTERNAL_ebad43e4_4_k_cu_424c333f_27114cuda3std3__45__cpo3endE:
	.zero		1
	.type		_ZN39_INTERNAL_ebad43e4_4_k_cu_424c333f_27114cuda3std3__419piecewise_constructE,@object
	.size		_ZN39_INTERNAL_ebad43e4_4_k_cu_424c333f_27114cuda3std3__419piecewise_constructE,(_ZN39_INTERNAL_ebad43e4_4_k_cu_424c333f_27114cuda3std3__45__cpo4cendE - _ZN39_INTERNAL_ebad43e4_4_k_cu_424c333f_27114cuda3std3__419piecewise_constructE)
_ZN39_INTERNAL_ebad43e4_4_k_cu_424c333f_27114cuda3std3__419piecewise_constructE:
	.zero		1
	.type		_ZN39_INTERNAL_ebad43e4_4_k_cu_424c333f_27114cuda3std3__45__cpo4cendE,@object
	.size		_ZN39_INTERNAL_ebad43e4_4_k_cu_424c333f_27114cuda3std3__45__cpo4cendE,(_ZN39_INTERNAL_ebad43e4_4_k_cu_424c333f_27114cuda3std6ranges3__45__cpo4swapE - _ZN39_INTERNAL_ebad43e4_4_k_cu_424c333f_27114cuda3std3__45__cpo4cendE)
_ZN39_INTERNAL_ebad43e4_4_k_cu_424c333f_27114cuda3std3__45__cpo4cendE:
	.zero		1
	.type		_ZN39_INTERNAL_ebad43e4_4_k_cu_424c333f_27114cuda3std6ranges3__45__cpo4swapE,@object
	.size		_ZN39_INTERNAL_ebad43e4_4_k_cu_424c333f_27114cuda3std6ranges3__45__cpo4swapE,(.L_7 - _ZN39_INTERNAL_ebad43e4_4_k_cu_424c333f_27114cuda3std6ranges3__45__cpo4swapE)
_ZN39_INTERNAL_ebad43e4_4_k_cu_424c333f_27114cuda3std6ranges3__45__cpo4swapE:
	.zero		1
.L_7:


//--------------------- .nv.constant0._ZN7cutlass13device_kernelINS_4gemm6kernel13GemmUniversalIN4cute5tupleIJiiiiEEENS1_10collective13CollectiveMmaINS1_37MainloopSm90TmaGmmaWarpSpecializedFP8ILi11ENS5_IJNS4_1CILi1EEESB_SB_EEENS1_32KernelTmaWarpSpecializedPingpongEEENS5_IJNSA_ILi64EEENSA_ILi256EEESF_EEENS_12float_e4m3_tENS5_IJlSB_lEEESI_SJ_NS4_8TiledMMAINS4_8MMA_AtomIJNS4_4SM904GMMA31MMA_64x256x32_F32E4M3E4M3_SS_TNILNSN_7ScaleInE1ELSP_1EEEEEENS4_6LayoutISC_NS5_IJNSA_ILi0EEEST_ST_EEEEENS5_IJNS4_10UnderscoreESW_SW_EEEEENS4_13SM90_TMA_LOADENS4_14ComposedLayoutINS4_7SwizzleILi2ELi4ELi3EEENS4_18smem_ptr_flag_bitsILi8EEENSS_INS5_IJNSA_ILi8EEESF_EEENS5_IJSF_SB_EEEEEEEvNS4_8identityESZ_S19_vS1A_EENS_8epilogue10collective6detail29Sm90TmaWarpSpecializedAdapterINS1D_15DefaultEpilogueISI_SJ_SJ_NS1C_6thread17LinearCombinationISI_Li1EffLNS1H_9ScaleType4KindE0ELNS_15FloatRoundStyleE2ESI_EENS1_15EpilogueDefaultEEEEEvvEEEEvNT_6ParamsE --------------------------
	.section	.nv.constant0._ZN7cutlass13device_kernelINS_4gemm6kernel13GemmUniversalIN4cute5tupleIJiiiiEEENS1_10collective13CollectiveMmaINS1_37MainloopSm90TmaGmmaWarpSpecializedFP8ILi11ENS5_IJNS4_1CILi1EEESB_SB_EEENS1_32KernelTmaWarpSpecializedPingpongEEENS5_IJNSA_ILi64EEENSA_ILi256EEESF_EEENS_12float_e4m3_tENS5_IJlSB_lEEESI_SJ_NS4_8TiledMMAINS4_8MMA_AtomIJNS4_4SM904GMMA31MMA_64x256x32_F32E4M3E4M3_SS_TNILNSN_7ScaleInE1ELSP_1EEEEEENS4_6LayoutISC_NS5_IJNSA_ILi0EEEST_ST_EEEEENS5_IJNS4_10UnderscoreESW_SW_EEEEENS4_13SM90_TMA_LOADENS4_14ComposedLayoutINS4_7SwizzleILi2ELi4ELi3EEENS4_18smem_ptr_flag_bitsILi8EEENSS_INS5_IJNSA_ILi8EEESF_EEENS5_IJSF_SB_EEEEEEEvNS4_8identityESZ_S19_vS1A_EENS_8epilogue10collective6detail29Sm90TmaWarpSpecializedAdapterINS1D_15DefaultEpilogueISI_SJ_SJ_NS1C_6thread17LinearCombinationISI_Li1EffLNS1H_9ScaleType4KindE0ELNS_15FloatRoundStyleE2ESI_EENS1_15EpilogueDefaultEEEEEvvEEEEvNT_6ParamsE,"a",@progbits
	.sectionflags	@""
	.align	4
.nv.constant0._ZN7cutlass13device_kernelINS_4gemm6kernel13GemmUniversalIN4cute5tupleIJiiiiEEENS1_10collective13CollectiveMmaINS1_37MainloopSm90TmaGmmaWarpSpecializedFP8ILi11ENS5_IJNS4_1CILi1EEESB_SB_EEENS1_32KernelTmaWarpSpecializedPingpongEEENS5_IJNSA_ILi64EEENSA_ILi256EEESF_EEENS_12float_e4m3_tENS5_IJlSB_lEEESI_SJ_NS4_8TiledMMAINS4_8MMA_AtomIJNS4_4SM904GMMA31MMA_64x256x32_F32E4M3E4M3_SS_TNILNSN_7ScaleInE1ELSP_1EEEEEENS4_6LayoutISC_NS5_IJNSA_ILi0EEEST_ST_EEEEENS5_IJNS4_10UnderscoreESW_SW_EEEEENS4_13SM90_TMA_LOADENS4_14ComposedLayoutINS4_7SwizzleILi2ELi4ELi3EEENS4_18smem_ptr_flag_bitsILi8EEENSS_INS5_IJNSA_ILi8EEESF_EEENS5_IJSF_SB_EEEEEEEvNS4_8identityESZ_S19_vS1A_EENS_8epilogue10collective6detail29Sm90TmaWarpSpecializedAdapterINS1D_15DefaultEpilogueISI_SJ_SJ_NS1C_6thread17LinearCombinationISI_Li1EffLNS1H_9ScaleType4KindE0ELNS_15FloatRoundStyleE2ESI_EENS1_15EpilogueDefaultEEEEEvvEEEEvNT_6ParamsE:
	.zero		1664


//--------------------- SYMBOLS --------------------------

	.type		.nv.reservedSmem.offset0,@object
	.size		.nv.reservedSmem.offset0,0x4
